//
// Generated by NVIDIA NVVM Compiler
//
// Compiler Build ID: CL-36424714
// Cuda compilation tools, release 13.0, V13.0.88
// Based on NVVM 20.0.0
//

.version 9.0
.target sm_100
.address_size 64

	// .globl	_Z18processWordsKernelPcmS_PiS0_b
// _ZZ18processWordsKernelPcmS_PiS0_bE11sharedChunk has been demoted
// _ZZ18processWordsKernelPcmS_PiS0_bE11isWordStart has been demoted
.global .align 1 .b8 $str[4] = {105, 110, 103};
.global .align 1 .b8 $str$1[3] = {101, 100};
.global .align 1 .b8 $str$2[3] = {108, 121};
.global .align 1 .b8 $str$3[4] = {102, 117, 108};
.global .align 1 .b8 $str$4[4] = {101, 115, 116};
.global .align 1 .b8 $str$5[4] = {105, 116, 121};
.global .align 1 .b8 $str$6[3] = {101, 115};
.global .align 1 .b8 $str$7[2] = {115};

.visible .entry _Z18processWordsKernelPcmS_PiS0_b(
	.param .u64 .ptr .align 1 _Z18processWordsKernelPcmS_PiS0_b_param_0,
	.param .u64 _Z18processWordsKernelPcmS_PiS0_b_param_1,
	.param .u64 .ptr .align 1 _Z18processWordsKernelPcmS_PiS0_b_param_2,
	.param .u64 .ptr .align 1 _Z18processWordsKernelPcmS_PiS0_b_param_3,
	.param .u64 .ptr .align 1 _Z18processWordsKernelPcmS_PiS0_b_param_4,
	.param .u8 _Z18processWordsKernelPcmS_PiS0_b_param_5
)
{
	.local .align 2 .b8 	__local_depot0[50];
	.reg .b64 	%SP;
	.reg .b64 	%SPL;
	.reg .pred 	%p<82>;
	.reg .b16 	%rs<51>;
	.reg .b32 	%r<98>;
	.reg .b64 	%rd<119>;
	// demoted variable
	.shared .align 1 .b8 _ZZ18processWordsKernelPcmS_PiS0_bE11sharedChunk[1024];
	// demoted variable
	.shared .align 1 .b8 _ZZ18processWordsKernelPcmS_PiS0_bE11isWordStart[1024];
	mov.u64 	%SPL, __local_depot0;
	ld.param.u64 	%rd29, [_Z18processWordsKernelPcmS_PiS0_b_param_0];
	ld.param.u64 	%rd25, [_Z18processWordsKernelPcmS_PiS0_b_param_1];
	ld.param.u64 	%rd26, [_Z18processWordsKernelPcmS_PiS0_b_param_2];
	ld.param.u64 	%rd27, [_Z18processWordsKernelPcmS_PiS0_b_param_3];
	ld.param.u64 	%rd28, [_Z18processWordsKernelPcmS_PiS0_b_param_4];
	ld.param.s8 	%rs9, [_Z18processWordsKernelPcmS_PiS0_b_param_5];
	cvta.to.global.u64 	%rd1, %rd29;
	add.u64 	%rd2, %SPL, 0;
	mov.u32 	%r50, %ctaid.x;
	mov.u32 	%r51, %ntid.x;
	mov.u32 	%r1, %tid.x;
	mad.lo.s32 	%r52, %r50, %r51, %r1;
	cvt.s64.s32 	%rd114, %r52;
	setp.le.u64 	%p4, %rd25, %rd114;
	@%p4 bra 	$L__BB0_68;
	cvt.u32.u64 	%r2, %rd114;
	add.s64 	%rd4, %rd1, %rd114;
	ld.global.u8 	%rs10, [%rd4];
	mov.u32 	%r53, _ZZ18processWordsKernelPcmS_PiS0_bE11sharedChunk;
	add.s32 	%r3, %r53, %r1;
	st.shared.u8 	[%r3], %rs10;
	setp.eq.s32 	%p6, %r2, 0;
	mov.pred 	%p80, -1;
	@%p6 bra 	$L__BB0_5;
	ld.global.u8 	%rd31, [%rd4+-1];
	setp.gt.u64 	%p8, %rd31, 32;
	@%p8 bra 	$L__BB0_4;
	cvt.u32.u64 	%r54, %rd31;
	mov.b64 	%rd32, 1;
	shl.b64 	%rd33, %rd32, %r54;
	and.b64  	%rd34, %rd33, 4294977024;
	setp.ne.s64 	%p9, %rd34, 0;
	@%p9 bra 	$L__BB0_5;
$L__BB0_4:
	mov.pred 	%p80, 0;
$L__BB0_5:
	setp.eq.s32 	%p11, %r2, 0;
	selp.u16 	%rs11, 1, 0, %p80;
	mov.u32 	%r55, _ZZ18processWordsKernelPcmS_PiS0_bE11isWordStart;
	add.s32 	%r4, %r55, %r1;
	st.shared.u8 	[%r4], %rs11;
	bar.sync 	0;
	setp.eq.s16 	%p12, %rs9, 0;
	and.pred  	%p13, %p11, %p12;
	@%p13 bra 	$L__BB0_68;
	ld.shared.u8 	%rs12, [%r4];
	setp.eq.s16 	%p14, %rs12, 0;
	@%p14 bra 	$L__BB0_68;
	ld.shared.u8 	%rd35, [%r3];
	setp.gt.u64 	%p15, %rd35, 32;
	@%p15 bra 	$L__BB0_9;
	cvt.u32.u64 	%r56, %rd35;
	mov.b64 	%rd36, 1;
	shl.b64 	%rd37, %rd36, %r56;
	and.b64  	%rd38, %rd37, 4294977024;
	setp.ne.s64 	%p16, %rd38, 0;
	@%p16 bra 	$L__BB0_68;
$L__BB0_9:
	mov.b32 	%r78, 0;
$L__BB0_10:
	add.s64 	%rd40, %rd1, %rd114;
	ld.global.u8 	%rs1, [%rd40];
	mov.pred 	%p81, -1;
	setp.gt.u16 	%p18, %rs1, 32;
	cvt.u64.u16 	%rd39, %rs1;
	@%p18 bra 	$L__BB0_12;
	cvt.u32.u64 	%r58, %rd39;
	mov.b64 	%rd41, 1;
	shl.b64 	%rd42, %rd41, %r58;
	and.b64  	%rd43, %rd42, 4294977024;
	setp.ne.s64 	%p19, %rd43, 0;
	mov.u32 	%r97, %r78;
	@%p19 bra 	$L__BB0_13;
$L__BB0_12:
	add.s16 	%rs13, %rs1, -65;
	and.b16  	%rs14, %rs13, 255;
	setp.lt.u16 	%p20, %rs14, 26;
	add.s16 	%rs15, %rs1, 32;
	selp.b16 	%rs16, %rs15, %rs1, %p20;
	cvt.u64.u32 	%rd44, %r78;
	add.s64 	%rd45, %rd2, %rd44;
	st.local.u8 	[%rd45], %rs16;
	add.s32 	%r97, %r78, 1;
	add.s32 	%r60, %r97, %r2;
	cvt.s64.s32 	%rd114, %r60;
	setp.gt.u64 	%p81, %rd25, %rd114;
	setp.lt.u32 	%p21, %r78, 48;
	and.pred  	%p22, %p81, %p21;
	mov.u32 	%r78, %r97;
	@%p22 bra 	$L__BB0_10;
$L__BB0_13:
	not.pred 	%p23, %p81;
	@%p23 bra 	$L__BB0_68;
	cvt.u64.u32 	%rd7, %r97;
	add.s64 	%rd46, %rd2, %rd7;
	mov.b16 	%rs17, 0;
	st.local.u8 	[%rd46], %rs17;
	setp.lt.u32 	%p24, %r97, 4;
	@%p24 bra 	$L__BB0_64;
	mov.b32 	%r80, 0;
	mov.u64 	%rd48, $str;
$L__BB0_16:
	mov.u32 	%r8, %r80;
	cvt.u64.u32 	%rd47, %r8;
	add.s64 	%rd49, %rd48, %rd47;
	ld.global.nc.u8 	%rs18, [%rd49];
	cvt.u16.u8 	%rs19, %rs18;
	setp.ne.s16 	%p25, %rs19, 0;
	add.s32 	%r80, %r8, 1;
	@%p25 bra 	$L__BB0_16;
	setp.le.u32 	%p26, %r97, %r80;
	@%p26 bra 	$L__BB0_23;
	sub.s32 	%r82, %r97, %r8;
	cvt.s64.s32 	%rd50, %r82;
	add.s64 	%rd115, %rd2, %rd50;
	setp.eq.s32 	%p27, %r8, 0;
	@%p27 bra 	$L__BB0_22;
	mov.b32 	%r81, 0;
$L__BB0_20:
	cvt.u64.u32 	%rd51, %r81;
	add.s64 	%rd52, %rd115, %rd51;
	ld.local.u8 	%rs2, [%rd52];
	add.s64 	%rd54, %rd48, %rd51;
	ld.global.nc.u8 	%rs20, [%rd54];
	cvt.u16.u8 	%rs21, %rs20;
	setp.ne.s16 	%p28, %rs2, %rs21;
	@%p28 bra 	$L__BB0_23;
	setp.ne.s16 	%p75, %rs2, 0;
	add.s32 	%r81, %r81, 1;
	setp.lt.u32 	%p76, %r81, %r8;
	and.pred  	%p77, %p75, %p76;
	@%p77 bra 	$L__BB0_20;
$L__BB0_22:
	mov.b16 	%rs49, 0;
	st.local.u8 	[%rd115], %rs49;
	mov.u32 	%r97, %r82;
	bra.uni 	$L__BB0_64;
$L__BB0_23:
	mov.b32 	%r83, 0;
	mov.u64 	%rd56, $str$1;
$L__BB0_24:
	mov.u32 	%r14, %r83;
	cvt.u64.u32 	%rd55, %r14;
	add.s64 	%rd57, %rd56, %rd55;
	ld.global.nc.u8 	%rs22, [%rd57];
	cvt.u16.u8 	%rs23, %rs22;
	setp.ne.s16 	%p29, %rs23, 0;
	add.s32 	%r83, %r14, 1;
	@%p29 bra 	$L__BB0_24;
	setp.le.u32 	%p30, %r97, %r83;
	@%p30 bra 	$L__BB0_29;
	sub.s32 	%r82, %r97, %r14;
	cvt.s64.s32 	%rd58, %r82;
	add.s64 	%rd115, %rd2, %rd58;
	setp.eq.s32 	%p31, %r14, 0;
	@%p31 bra 	$L__BB0_22;
	mov.b32 	%r84, 0;
$L__BB0_28:
	cvt.u64.u32 	%rd59, %r84;
	add.s64 	%rd60, %rd115, %rd59;
	ld.local.u8 	%rs3, [%rd60];
	add.s64 	%rd62, %rd56, %rd59;
	ld.global.nc.u8 	%rs24, [%rd62];
	cvt.u16.u8 	%rs25, %rs24;
	setp.eq.s16 	%p32, %rs3, %rs25;
	@%p32 bra 	$L__BB0_69;
$L__BB0_29:
	mov.b32 	%r85, 0;
	mov.u64 	%rd64, $str$2;
$L__BB0_30:
	mov.u32 	%r19, %r85;
	cvt.u64.u32 	%rd63, %r19;
	add.s64 	%rd65, %rd64, %rd63;
	ld.global.nc.u8 	%rs26, [%rd65];
	cvt.u16.u8 	%rs27, %rs26;
	setp.ne.s16 	%p33, %rs27, 0;
	add.s32 	%r85, %r19, 1;
	@%p33 bra 	$L__BB0_30;
	setp.le.u32 	%p34, %r97, %r85;
	@%p34 bra 	$L__BB0_35;
	sub.s32 	%r82, %r97, %r19;
	cvt.s64.s32 	%rd66, %r82;
	add.s64 	%rd115, %rd2, %rd66;
	setp.eq.s32 	%p35, %r19, 0;
	@%p35 bra 	$L__BB0_22;
	mov.b32 	%r86, 0;
$L__BB0_34:
	cvt.u64.u32 	%rd67, %r86;
	add.s64 	%rd68, %rd115, %rd67;
	ld.local.u8 	%rs4, [%rd68];
	add.s64 	%rd70, %rd64, %rd67;
	ld.global.nc.u8 	%rs28, [%rd70];
	cvt.u16.u8 	%rs29, %rs28;
	setp.eq.s16 	%p36, %rs4, %rs29;
	@%p36 bra 	$L__BB0_70;
$L__BB0_35:
	mov.b32 	%r87, 0;
	mov.u64 	%rd72, $str$3;
$L__BB0_36:
	mov.u32 	%r24, %r87;
	cvt.u64.u32 	%rd71, %r24;
	add.s64 	%rd73, %rd72, %rd71;
	ld.global.nc.u8 	%rs30, [%rd73];
	cvt.u16.u8 	%rs31, %rs30;
	setp.ne.s16 	%p37, %rs31, 0;
	add.s32 	%r87, %r24, 1;
	@%p37 bra 	$L__BB0_36;
	setp.le.u32 	%p38, %r97, %r87;
	@%p38 bra 	$L__BB0_41;
	sub.s32 	%r82, %r97, %r24;
	cvt.s64.s32 	%rd74, %r82;
	add.s64 	%rd115, %rd2, %rd74;
	setp.eq.s32 	%p39, %r24, 0;
	@%p39 bra 	$L__BB0_22;
	mov.b32 	%r88, 0;
$L__BB0_40:
	cvt.u64.u32 	%rd75, %r88;
	add.s64 	%rd76, %rd115, %rd75;
	ld.local.u8 	%rs5, [%rd76];
	add.s64 	%rd78, %rd72, %rd75;
	ld.global.nc.u8 	%rs32, [%rd78];
	cvt.u16.u8 	%rs33, %rs32;
	setp.eq.s16 	%p40, %rs5, %rs33;
	@%p40 bra 	$L__BB0_71;
$L__BB0_41:
	mov.b32 	%r89, 0;
	mov.u64 	%rd80, $str$4;
$L__BB0_42:
	mov.u32 	%r29, %r89;
	cvt.u64.u32 	%rd79, %r29;
	add.s64 	%rd81, %rd80, %rd79;
	ld.global.nc.u8 	%rs34, [%rd81];
	cvt.u16.u8 	%rs35, %rs34;
	setp.ne.s16 	%p41, %rs35, 0;
	add.s32 	%r89, %r29, 1;
	@%p41 bra 	$L__BB0_42;
	setp.le.u32 	%p42, %r97, %r89;
	@%p42 bra 	$L__BB0_47;
	sub.s32 	%r82, %r97, %r29;
	cvt.s64.s32 	%rd82, %r82;
	add.s64 	%rd115, %rd2, %rd82;
	setp.eq.s32 	%p43, %r29, 0;
	@%p43 bra 	$L__BB0_22;
	mov.b32 	%r90, 0;
$L__BB0_46:
	cvt.u64.u32 	%rd83, %r90;
	add.s64 	%rd84, %rd115, %rd83;
	ld.local.u8 	%rs6, [%rd84];
	add.s64 	%rd86, %rd80, %rd83;
	ld.global.nc.u8 	%rs36, [%rd86];
	cvt.u16.u8 	%rs37, %rs36;
	setp.eq.s16 	%p44, %rs6, %rs37;
	@%p44 bra 	$L__BB0_72;
$L__BB0_47:
	mov.b32 	%r91, 0;
	mov.u64 	%rd88, $str$5;
$L__BB0_48:
	mov.u32 	%r34, %r91;
	cvt.u64.u32 	%rd87, %r34;
	add.s64 	%rd89, %rd88, %rd87;
	ld.global.nc.u8 	%rs38, [%rd89];
	cvt.u16.u8 	%rs39, %rs38;
	setp.ne.s16 	%p45, %rs39, 0;
	add.s32 	%r91, %r34, 1;
	@%p45 bra 	$L__BB0_48;
	setp.le.u32 	%p46, %r97, %r91;
	@%p46 bra 	$L__BB0_53;
	sub.s32 	%r82, %r97, %r34;
	cvt.s64.s32 	%rd90, %r82;
	add.s64 	%rd115, %rd2, %rd90;
	setp.eq.s32 	%p47, %r34, 0;
	@%p47 bra 	$L__BB0_22;
	mov.b32 	%r92, 0;
$L__BB0_52:
	cvt.u64.u32 	%rd91, %r92;
	add.s64 	%rd92, %rd115, %rd91;
	ld.local.u8 	%rs7, [%rd92];
	add.s64 	%rd94, %rd88, %rd91;
	ld.global.nc.u8 	%rs40, [%rd94];
	cvt.u16.u8 	%rs41, %rs40;
	setp.eq.s16 	%p48, %rs7, %rs41;
	@%p48 bra 	$L__BB0_73;
$L__BB0_53:
	mov.b32 	%r93, 0;
	mov.u64 	%rd96, $str$6;
$L__BB0_54:
	mov.u32 	%r39, %r93;
	cvt.u64.u32 	%rd95, %r39;
	add.s64 	%rd97, %rd96, %rd95;
	ld.global.nc.u8 	%rs42, [%rd97];
	cvt.u16.u8 	%rs43, %rs42;
	setp.ne.s16 	%p49, %rs43, 0;
	add.s32 	%r93, %r39, 1;
	@%p49 bra 	$L__BB0_54;
	setp.le.u32 	%p50, %r97, %r93;
	@%p50 bra 	$L__BB0_59;
	sub.s32 	%r82, %r97, %r39;
	cvt.s64.s32 	%rd98, %r82;
	add.s64 	%rd115, %rd2, %rd98;
	setp.eq.s32 	%p51, %r39, 0;
	@%p51 bra 	$L__BB0_22;
	mov.b32 	%r94, 0;
$L__BB0_58:
	cvt.u64.u32 	%rd99, %r94;
	add.s64 	%rd100, %rd115, %rd99;
	ld.local.u8 	%rs8, [%rd100];
	add.s64 	%rd102, %rd96, %rd99;
	ld.global.nc.u8 	%rs44, [%rd102];
	cvt.u16.u8 	%rs45, %rs44;
	setp.eq.s16 	%p52, %rs8, %rs45;
	@%p52 bra 	$L__BB0_74;
$L__BB0_59:
	add.s64 	%rd104, %rd7, %rd2;
	add.s64 	%rd115, %rd104, 1;
	mov.b32 	%r96, 0;
	mov.u64 	%rd116, $str$7;
	mov.u32 	%r95, %r97;
$L__BB0_60:
	mov.u32 	%r82, %r95;
	ld.global.nc.u8 	%rs46, [%rd116];
	cvt.u16.u8 	%rs47, %rs46;
	setp.ne.s16 	%p53, %rs47, 0;
	add.s32 	%r96, %r96, 1;
	add.s32 	%r95, %r82, -1;
	add.s64 	%rd115, %rd115, -1;
	add.s64 	%rd116, %rd116, 1;
	@%p53 bra 	$L__BB0_60;
	setp.le.u32 	%p54, %r97, %r96;
	@%p54 bra 	$L__BB0_64;
	setp.eq.s32 	%p55, %r96, 1;
	@%p55 bra 	$L__BB0_22;
	ld.local.u8 	%rs48, [%rd115];
	setp.eq.s16 	%p56, %rs48, 115;
	@%p56 bra 	$L__BB0_22;
$L__BB0_64:
	setp.lt.s32 	%p78, %r97, 1;
	@%p78 bra 	$L__BB0_68;
	cvta.to.global.u64 	%rd106, %rd28;
	atom.global.add.u32 	%r49, [%rd106], 1;
	mul.lo.s32 	%r76, %r49, 50;
	cvt.s64.s32 	%rd107, %r76;
	add.s32 	%r77, %r97, 1;
	cvt.u64.u32 	%rd21, %r77;
	cvta.to.global.u64 	%rd108, %rd26;
	add.s64 	%rd22, %rd108, %rd107;
	mov.b64 	%rd118, 0;
$L__BB0_66:
	add.s64 	%rd109, %rd2, %rd118;
	ld.local.u8 	%rs50, [%rd109];
	add.s64 	%rd110, %rd22, %rd118;
	st.global.u8 	[%rd110], %rs50;
	add.s64 	%rd118, %rd118, 1;
	setp.lt.u64 	%p79, %rd118, %rd21;
	@%p79 bra 	$L__BB0_66;
	cvta.to.global.u64 	%rd111, %rd27;
	mul.wide.s32 	%rd112, %r49, 4;
	add.s64 	%rd113, %rd111, %rd112;
	st.global.u32 	[%rd113], %r97;
$L__BB0_68:
	ret;
$L__BB0_69:
	setp.ne.s16 	%p72, %rs3, 0;
	add.s32 	%r84, %r84, 1;
	setp.lt.u32 	%p73, %r84, %r14;
	and.pred  	%p74, %p72, %p73;
	@%p74 bra 	$L__BB0_28;
	bra.uni 	$L__BB0_22;
$L__BB0_70:
	setp.ne.s16 	%p69, %rs4, 0;
	add.s32 	%r86, %r86, 1;
	setp.lt.u32 	%p70, %r86, %r19;
	and.pred  	%p71, %p69, %p70;
	@%p71 bra 	$L__BB0_34;
	bra.uni 	$L__BB0_22;
$L__BB0_71:
	setp.ne.s16 	%p66, %rs5, 0;
	add.s32 	%r88, %r88, 1;
	setp.lt.u32 	%p67, %r88, %r24;
	and.pred  	%p68, %p66, %p67;
	@%p68 bra 	$L__BB0_40;
	bra.uni 	$L__BB0_22;
$L__BB0_72:
	setp.ne.s16 	%p63, %rs6, 0;
	add.s32 	%r90, %r90, 1;
	setp.lt.u32 	%p64, %r90, %r29;
	and.pred  	%p65, %p63, %p64;
	@%p65 bra 	$L__BB0_46;
	bra.uni 	$L__BB0_22;
$L__BB0_73:
	setp.ne.s16 	%p60, %rs7, 0;
	add.s32 	%r92, %r92, 1;
	setp.lt.u32 	%p61, %r92, %r34;
	and.pred  	%p62, %p60, %p61;
	@%p62 bra 	$L__BB0_52;
	bra.uni 	$L__BB0_22;
$L__BB0_74:
	setp.ne.s16 	%p57, %rs8, 0;
	add.s32 	%r94, %r94, 1;
	setp.lt.u32 	%p58, %r94, %r39;
	and.pred  	%p59, %p57, %p58;
	@%p59 bra 	$L__BB0_58;
	bra.uni 	$L__BB0_22;

}


// ===== COMPILED SASS (sm_100) =====

	.target	sm_100

	.elftype	@"ET_EXEC"


//--------------------- .note.nv.tkinfo           --------------------------
	.section	.note.nv.tkinfo,"",@"SHT_NOTE"
	.sectionflags	@"SHF_NOTE_NV_TKINFO"
	.tkinfo
        /*0018*/ 	.word	0x00000002
        /*0030*/ 	.string	""
        /*0030*/ 	.string	"ptxas"
        /*0030*/ 	.string	"Cuda compilation tools, release 13.0, V13.0.88"
        /*0030*/ 	.string	"Build cuda_13.0.r13.0/compiler.36424714_0"
        /*0030*/ 	.string	"-arch sm_100 -m 64 "



//--------------------- .note.nv.cuinfo           --------------------------
	.section	.note.nv.cuinfo,"",@"SHT_NOTE"
	.sectionflags	@"SHF_NOTE_NV_CUINFO"
        /*0018*/ 	.short	0x0002
        /*001a*/ 	.short	0x0064
        /*001c*/ 	.short	0x0082
	.zero		2


//--------------------- .nv.info                  --------------------------
	.section	.nv.info,"",@"SHT_CUDA_INFO"
	.align	4


	//----- nvinfo : EIATTR_REGCOUNT
	.align		4
        /*0000*/ 	.byte	0x04, 0x2f
        /*0002*/ 	.short	(.L_9 - .L_8)
	.align		4
.L_8:
        /*0004*/ 	.word	index@(_Z18processWordsKernelPcmS_PiS0_b)
        /*0008*/ 	.word	0x0000001a


	//----- nvinfo : EIATTR_FRAME_SIZE
	.align		4
.L_9:
        /*000c*/ 	.byte	0x04, 0x11
        /*000e*/ 	.short	(.L_11 - .L_10)
	.align		4
.L_10:
        /*0010*/ 	.word	index@(_Z18processWordsKernelPcmS_PiS0_b)
        /*0014*/ 	.word	0x00000038


	//----- nvinfo : EIATTR_MIN_STACK_SIZE
	.align		4
.L_11:
        /*0018*/ 	.byte	0x04, 0x12
        /*001a*/ 	.short	(.L_13 - .L_12)
	.align		4
.L_12:
        /*001c*/ 	.word	index@(_Z18processWordsKernelPcmS_PiS0_b)
        /*0020*/ 	.word	0x00000038
.L_13:


//--------------------- .nv.compat                --------------------------
	.section	.nv.compat,"",@"SHT_CUDA_COMPAT_INFO"
	.align	4
        /*0000*/ 	.byte	0x02, 0x09, 0x00, 0x00, 0x02, 0x02, 0x01, 0x00, 0x02, 0x05, 0x05, 0x00, 0x03, 0x07, 0x01, 0x01
        /*0010*/ 	.byte	0x02, 0x03, 0x00, 0x00, 0x02, 0x06, 0x01, 0x00, 0x04, 0x0b, 0x08, 0x00, 0x09, 0x00, 0x00, 0x00
        /*0020*/ 	.byte	0x00, 0x00, 0x00, 0x00


//--------------------- .nv.info._Z18processWordsKernelPcmS_PiS0_b --------------------------
	.section	.nv.info._Z18processWordsKernelPcmS_PiS0_b,"",@"SHT_CUDA_INFO"
	.sectionflags	@""
	.align	4


	//----- nvinfo : EIATTR_CUDA_API_VERSION
	.align		4
        /*0000*/ 	.byte	0x04, 0x37
        /*0002*/ 	.short	(.L_15 - .L_14)
.L_14:
        /*0004*/ 	.word	0x00000082


	//----- nvinfo : EIATTR_KPARAM_INFO
	.align		4
.L_15:
        /*0008*/ 	.byte	0x04, 0x17
        /*000a*/ 	.short	(.L_17 - .L_16)
.L_16:
        /*000c*/ 	.word	0x00000000
        /*0010*/ 	.short	0x0005
        /*0012*/ 	.short	0x0028
        /*0014*/ 	.byte	0x00, 0xf0, 0x05, 0x00


	//----- nvinfo : EIATTR_KPARAM_INFO
	.align		4
.L_17:
        /*0018*/ 	.byte	0x04, 0x17
        /*001a*/ 	.short	(.L_19 - .L_18)
.L_18:
        /*001c*/ 	.word	0x00000000
        /*0020*/ 	.short	0x0004
        /*0022*/ 	.short	0x0020
        /*0024*/ 	.byte	0x00, 0xf5, 0x21, 0x00


	//----- nvinfo : EIATTR_KPARAM_INFO
	.align		4
.L_19:
        /*0028*/ 	.byte	0x04, 0x17
        /*002a*/ 	.short	(.L_21 - .L_20)
.L_20:
        /*002c*/ 	.word	0x00000000
        /*0030*/ 	.short	0x0003
        /*0032*/ 	.short	0x0018
        /*0034*/ 	.byte	0x00, 0xf5, 0x21, 0x00


	//----- nvinfo : EIATTR_KPARAM_INFO
	.align		4
.L_21:
        /*0038*/ 	.byte	0x04, 0x17
        /*003a*/ 	.short	(.L_23 - .L_22)
.L_22:
        /*003c*/ 	.word	0x00000000
        /*0040*/ 	.short	0x0002
        /*0042*/ 	.short	0x0010
        /*0044*/ 	.byte	0x00, 0xf5, 0x21, 0x00


	//----- nvinfo : EIATTR_KPARAM_INFO
	.align		4
.L_23:
        /*0048*/ 	.byte	0x04, 0x17
        /*004a*/ 	.short	(.L_25 - .L_24)
.L_24:
        /*004c*/ 	.word	0x00000000
        /*0050*/ 	.short	0x0001
        /*0052*/ 	.short	0x0008
        /*0054*/ 	.byte	0x00, 0xf0, 0x21, 0x00


	//----- nvinfo : EIATTR_KPARAM_INFO
	.align		4
.L_25:
        /*0058*/ 	.byte	0x04, 0x17
        /*005a*/ 	.short	(.L_27 - .L_26)
.L_26:
        /*005c*/ 	.word	0x00000000
        /*0060*/ 	.short	0x0000
        /*0062*/ 	.short	0x0000
        /*0064*/ 	.byte	0x00, 0xf5, 0x21, 0x00


	//----- nvinfo : EIATTR_SPARSE_MMA_MASK
	.align		4
.L_27:
        /*0068*/ 	.byte	0x03, 0x50
        /*006a*/ 	.short	0x0000


	//----- nvinfo : EIATTR_MAXREG_COUNT
	.align		4
        /*006c*/ 	.byte	0x03, 0x1b
        /*006e*/ 	.short	0x00ff


	//----- nvinfo : EIATTR_NUM_BARRIERS
	.align		4
        /*0070*/ 	.byte	0x02, 0x4c
        /*0072*/ 	.byte	0x01
	.zero		1


	//----- nvinfo : EIATTR_MERCURY_ISA_VERSION
	.align		4
        /*0074*/ 	.byte	0x03, 0x5f
        /*0076*/ 	.short	0x0101


	//----- nvinfo : EIATTR_INT_WARP_WIDE_INSTR_OFFSETS
	.align		4
        /*0078*/ 	.byte	0x04, 0x31
        /*007a*/ 	.short	(.L_29 - .L_28)


	//   ....[0]....
.L_28:
        /*007c*/ 	.word	0x00001690


	//   ....[1]....
        /*0080*/ 	.word	0x000017b0


	//----- nvinfo : EIATTR_VRC_CTA_INIT_COUNT
	.align		4
.L_29:
        /*0084*/ 	.byte	0x02, 0x4a
	.zero		1
	.zero		1


	//----- nvinfo : EIATTR_EXIT_INSTR_OFFSETS
	.align		4
        /*0088*/ 	.byte	0x04, 0x1c
        /*008a*/ 	.short	(.L_31 - .L_30)


	//   ....[0]....
.L_30:
        /*008c*/ 	.word	0x000000a0


	//   ....[1]....
        /*0090*/ 	.word	0x000002e0


	//   ....[2]....
        /*0094*/ 	.word	0x00000310


	//   ....[3]....
        /*0098*/ 	.word	0x000003c0


	//   ....[4]....
        /*009c*/ 	.word	0x00000640


	//   ....[5]....
        /*00a0*/ 	.word	0x00001670


	//   ....[6]....
        /*00a4*/ 	.word	0x00001ba0


	//----- nvinfo : EIATTR_CRS_STACK_SIZE
	.align		4
.L_31:
        /*00a8*/ 	.byte	0x04, 0x1e
        /*00aa*/ 	.short	(.L_33 - .L_32)
.L_32:
        /*00ac*/ 	.word	0x00000000


	//----- nvinfo : EIATTR_CBANK_PARAM_SIZE
	.align		4
.L_33:
        /*00b0*/ 	.byte	0x03, 0x19
        /*00b2*/ 	.short	0x0029


	//----- nvinfo : EIATTR_PARAM_CBANK
	.align		4
        /*00b4*/ 	.byte	0x04, 0x0a
        /*00b6*/ 	.short	(.L_35 - .L_34)
	.align		4
.L_34:
        /*00b8*/ 	.word	index@(.nv.constant0._Z18processWordsKernelPcmS_PiS0_b)
        /*00bc*/ 	.short	0x0380
        /*00be*/ 	.short	0x0029


	//----- nvinfo : EIATTR_SW_WAR
	.align		4
.L_35:
        /*00c0*/ 	.byte	0x04, 0x36
        /*00c2*/ 	.short	(.L_37 - .L_36)
.L_36:
        /*00c4*/ 	.word	0x00000008
.L_37:


//--------------------- .nv.callgraph             --------------------------
	.section	.nv.callgraph,"",@"SHT_CUDA_CALLGRAPH"
	.align	4
	.sectionentsize	8
	.align		4
        /*0000*/ 	.word	0x00000000
	.align		4
        /*0004*/ 	.word	0xffffffff
	.align		4
        /*0008*/ 	.word	0x00000000
	.align		4
        /*000c*/ 	.word	0xfffffffe
	.align		4
        /*0010*/ 	.word	0x00000000
	.align		4
        /*0014*/ 	.word	0xfffffffd
	.align		4
        /*0018*/ 	.word	0x00000000
	.align		4
        /*001c*/ 	.word	0xfffffffc


//--------------------- .nv.constant4             --------------------------
	.section	.nv.constant4,"a",@progbits
	.align	8
	.align		8
.nv.constant4:
        /*0000*/ 	.dword	$str
	.align		8
        /*0008*/ 	.dword	$str$1
	.align		8
        /*0010*/ 	.dword	$str$2
	.align		8
        /*0018*/ 	.dword	$str$3
	.align		8
        /*0020*/ 	.dword	$str$4
	.align		8
        /*0028*/ 	.dword	$str$5
	.align		8
        /*0030*/ 	.dword	$str$6
	.align		8
        /*0038*/ 	.dword	$str$7


//--------------------- .text._Z18processWordsKernelPcmS_PiS0_b --------------------------
	.section	.text._Z18processWordsKernelPcmS_PiS0_b,"ax",@progbits
	.align	128
        .global         _Z18processWordsKernelPcmS_PiS0_b
        .type           _Z18processWordsKernelPcmS_PiS0_b,@function
        .size           _Z18processWordsKernelPcmS_PiS0_b,(.L_x_45 - _Z18processWordsKernelPcmS_PiS0_b)
        .other          _Z18processWordsKernelPcmS_PiS0_b,@"STO_CUDA_ENTRY STV_DEFAULT"
_Z18processWordsKernelPcmS_PiS0_b:
.text._Z18processWordsKernelPcmS_PiS0_b:
[----:B------:R-:W0:Y:S01]  /*0000*/  LDC R1, c[0x0][0x37c] ;  /* 0x0000df00ff017b82 */ /* 0x000e220000000800 */
[----:B------:R-:W1:Y:S07]  /*0010*/  S2R R5, SR_TID.X ;  /* 0x0000000000057919 */ /* 0x000e6e0000002100 */
[----:B------:R-:W1:Y:S01]  /*0020*/  S2UR UR4, SR_CTAID.X ;  /* 0x00000000000479c3 */ /* 0x000e620000002500 */
[----:B------:R-:W2:Y:S01]  /*0030*/  LDCU.64 UR6, c[0x0][0x388] ;  /* 0x00007100ff0677ac */ /* 0x000ea20008000a00 */
[----:B0-----:R-:W-:-:S06]  /*0040*/  VIADD R1, R1, 0xffffffc8 ;  /* 0xffffffc801017836 */ /* 0x001fcc0000000000 */
[----:B------:R-:W1:Y:S02]  /*0050*/  LDC R0, c[0x0][0x360] ;  /* 0x0000d800ff007b82 */ /* 0x000e640000000800 */
[----:B-1----:R-:W-:-:S05]  /*0060*/  IMAD R0, R0, UR4, R5 ;  /* 0x0000000400007c24 */ /* 0x002fca000f8e0205 */
[----:B--2---:R-:W-:Y:S02]  /*0070*/  ISETP.GE.U32.AND P0, PT, R0, UR6, PT ;  /* 0x0000000600007c0c */ /* 0x004fe4000bf06070 */
[----:B------:R-:W-:-:S04]  /*0080*/  SHF.R.S32.HI R2, RZ, 0x1f, R0 ;  /* 0x0000001fff027819 */ /* 0x000fc80000011400 */
[----:B------:R-:W-:-:S13]  /*0090*/  ISETP.GE.U32.AND.EX P0, PT, R2, UR7, PT, P0 ;  /* 0x0000000702007c0c */ /* 0x000fda000bf06100 */
[----:B------:R-:W-:Y:S05]  /*00a0*/  @P0 EXIT ;  /* 0x000000000000094d */ /* 0x000fea0003800000 */
[----:B------:R-:W0:Y:S01]  /*00b0*/  LDCU.64 UR4, c[0x0][0x380] ;  /* 0x00007000ff0477ac */ /* 0x000e220008000a00 */
[----:B------:R-:W-:Y:S02]  /*00c0*/  IMAD.MOV.U32 R7, RZ, RZ, R0 ;  /* 0x000000ffff077224 */ /* 0x000fe400078e0000 */
[----:B------:R-:W-:Y:S01]  /*00d0*/  IMAD.MOV.U32 R8, RZ, RZ, R2 ;  /* 0x000000ffff087224 */ /* 0x000fe200078e0002 */
[----:B------:R-:W1:Y:S02]  /*00e0*/  LDCU.64 UR8, c[0x0][0x358] ;  /* 0x00006b00ff0877ac */ /* 0x000e640008000a00 */
[----:B0-----:R-:W-:-:S04]  /*00f0*/  IADD3 R2, P0, PT, R7, UR4, RZ ;  /* 0x0000000407027c10 */ /* 0x001fc8000ff1e0ff */
[----:B------:R-:W-:-:S05]  /*0100*/  IADD3.X R3, PT, PT, R8, UR5, RZ, P0, !PT ;  /* 0x0000000508037c10 */ /* 0x000fca00087fe4ff */
[----:B-1----:R0:W5:Y:S01]  /*0110*/  LDG.E.U8 R0, desc[UR8][R2.64] ;  /* 0x0000000802007981 */ /* 0x002162000c1e1100 */
[----:B------:R-:W-:Y:S01]  /*0120*/  ISETP.NE.AND P1, PT, R7, RZ, PT ;  /* 0x000000ff0700720c */ /* 0x000fe20003f25270 */
[----:B------:R-:W1:Y:S01]  /*0130*/  S2UR UR10, SR_CgaCtaId ;  /* 0x00000000000a79c3 */ /* 0x000e620000008800 */
[----:B------:R-:W-:Y:S01]  /*0140*/  BSSY.RECONVERGENT B0, `(.L_x_0) ;  /* 0x000000d000007945 */ /* 0x000fe20003800200 */
[----:B------:R-:W-:-:S10]  /*0150*/  PLOP3.LUT P0, PT, PT, PT, PT, 0x80, 0x8 ;  /* 0x000000000008781c */ /* 0x000fd40003f0f070 */
[----:B0-----:R-:W-:Y:S05]  /*0160*/  @!P1 BRA `(.L_x_1) ;  /* 0x0000000000289947 */ /* 0x001fea0003800000 */
[----:B------:R-:W2:Y:S01]  /*0170*/  LDG.E.U8 R2, desc[UR8][R2.64+-0x1] ;  /* 0xffffff0802027981 */ /* 0x000ea2000c1e1100 */
[----:B------:R-:W-:-:S05]  /*0180*/  IMAD.MOV.U32 R9, RZ, RZ, 0x1 ;  /* 0x00000001ff097424 */ /* 0x000fca00078e00ff */
[CC--:B--2---:R-:W-:Y:S02]  /*0190*/  SHF.L.U32 R4, R9.reuse, R2.reuse, RZ ;  /* 0x0000000209047219 */ /* 0x0c4fe400000006ff */
[----:B------:R-:W-:Y:S02]  /*01a0*/  ISETP.GT.U32.AND P2, PT, R2, 0x20, PT ;  /* 0x000000200200780c */ /* 0x000fe40003f44070 */
[----:B------:R-:W-:Y:S02]  /*01b0*/  SHF.L.U64.HI R6, R9, R2, RZ ;  /* 0x0000000209067219 */ /* 0x000fe400000102ff */
[----:B------:R-:W-:Y:S02]  /*01c0*/  LOP3.LUT P1, RZ, R4, 0x2600, RZ, 0xc0, !PT ;  /* 0x0000260004ff7812 */ /* 0x000fe4000782c0ff */
[----:B------:R-:W-:Y:S02]  /*01d0*/  ISETP.GT.U32.AND.EX P2, PT, RZ, RZ, PT, P2 ;  /* 0x000000ffff00720c */ /* 0x000fe40003f44120 */
[----:B------:R-:W-:-:S04]  /*01e0*/  LOP3.LUT P1, RZ, R6, 0x1, RZ, 0xc0, P1 ;  /* 0x0000000106ff7812 */ /* 0x000fc8000082c0ff */
[----:B------:R-:W-:-:S13]  /*01f0*/  PLOP3.LUT P1, PT, P2, P1, PT, 0x8, 0x80 ;  /* 0x000000000080781c */ /* 0x000fda0001722170 */
[----:B------:R-:W-:-:S13]  /*0200*/  @!P1 PLOP3.LUT P0, PT, PT, PT, PT, 0x8, 0x80 ;  /* 0x000000000080981c */ /* 0x000fda0003f0e170 */
.L_x_1:
[----:B-1----:R-:W-:Y:S05]  /*0210*/  BSYNC.RECONVERGENT B0 ;  /* 0x0000000000007941 */ /* 0x002fea0003800200 */
.L_x_0:
[----:B------:R-:W-:Y:S01]  /*0220*/  UMOV UR6, 0x400 ;  /* 0x0000040000067882 */ /* 0x000fe20000000000 */
[----:B------:R-:W0:Y:S01]  /*0230*/  LDCU.U8 UR5, c[0x0][0x3a8] ;  /* 0x00007500ff0577ac */ /* 0x000e220008000000 */
[----:B------:R-:W-:Y:S02]  /*0240*/  SEL R2, RZ, 0x1, !P0 ;  /* 0x00000001ff027807 */ /* 0x000fe40004000000 */
[----:B------:R-:W-:Y:S01]  /*0250*/  ISETP.EQ.AND P1, PT, R7, RZ, PT ;  /* 0x000000ff0700720c */ /* 0x000fe20003f22270 */
[----:B------:R-:W-:Y:S02]  /*0260*/  UIADD3 UR4, UPT, UPT, UR6, 0x400, URZ ;  /* 0x0000040006047890 */ /* 0x000fe4000fffe0ff */
[----:B------:R-:W-:Y:S02]  /*0270*/  ULEA UR7, UR10, UR6, 0x18 ;  /* 0x000000060a077291 */ /* 0x000fe4000f8ec0ff */
[----:B------:R-:W-:-:S07]  /*0280*/  ULEA UR4, UR10, UR4, 0x18 ;  /* 0x000000040a047291 */ /* 0x000fce000f8ec0ff */
[----:B-----5:R1:W-:Y:S01]  /*0290*/  STS.U8 [R5+UR7], R0 ;  /* 0x0000000005007988 */ /* 0x0203e20008000007 */
[----:B0-----:R-:W-:-:S03]  /*02a0*/  UPRMT UR5, UR5, 0x8880, URZ ;  /* 0x0000888005057896 */ /* 0x001fc600080000ff */
[----:B------:R1:W-:Y:S01]  /*02b0*/  STS.U8 [R5+UR4], R2 ;  /* 0x0000000205007988 */ /* 0x0003e20008000004 */
[----:B------:R-:W-:Y:S02]  /*02c0*/  BAR.SYNC.DEFER_BLOCKING 0x0 ;  /* 0x0000000000007b1d */ /* 0x000fe40000010000 */
[----:B------:R-:W-:-:S13]  /*02d0*/  ISETP.NE.AND P0, PT, RZ, UR5, PT ;  /* 0x00000005ff007c0c */ /* 0x000fda000bf05270 */
[----:B-1----:R-:W-:Y:S05]  /*02e0*/  @!P0 EXIT P1 ;  /* 0x000000000000894d */ /* 0x002fea0000800000 */
[----:B------:R-:W0:Y:S02]  /*02f0*/  LDS.U8 R0, [R5+UR4] ;  /* 0x0000000405007984 */ /* 0x000e240008000000 */
[----:B0-----:R-:W-:-:S13]  /*0300*/  ISETP.NE.AND P0, PT, R0, RZ, PT ;  /* 0x000000ff0000720c */ /* 0x001fda0003f05270 */
[----:B------:R-:W-:Y:S05]  /*0310*/  @!P0 EXIT ;  /* 0x000000000000894d */ /* 0x000fea0003800000 */
[----:B------:R-:W0:Y:S01]  /*0320*/  LDS.U8 R0, [R5+UR7] ;  /* 0x0000000705007984 */ /* 0x000e220008000000 */
[----:B------:R-:W-:Y:S01]  /*0330*/  BSSY.RECONVERGENT B0, `(.L_x_2) ;  /* 0x000000a000007945 */ /* 0x000fe20003800200 */
[----:B0-----:R-:W-:-:S04]  /*0340*/  ISETP.GT.U32.AND P0, PT, R0, 0x20, PT ;  /* 0x000000200000780c */ /* 0x001fc80003f04070 */
[----:B------:R-:W-:-:S13]  /*0350*/  ISETP.GT.U32.AND.EX P0, PT, RZ, RZ, PT, P0 ;  /* 0x000000ffff00720c */ /* 0x000fda0003f04100 */
[----:B------:R-:W-:Y:S05]  /*0360*/  @P0 BRA `(.L_x_3) ;  /* 0x0000000000180947 */ /* 0x000fea0003800000 */
[----:B------:R-:W-:-:S05]  /*0370*/  IMAD.MOV.U32 R3, RZ, RZ, 0x1 ;  /* 0x00000001ff037424 */ /* 0x000fca00078e00ff */
[CC--:B------:R-:W-:Y:S02]  /*0380*/  SHF.L.U32 R2, R3.reuse, R0.reuse, RZ ;  /* 0x0000000003027219 */ /* 0x0c0fe400000006ff */
[----:B------:R-:W-:Y:S02]  /*0390*/  SHF.L.U64.HI R0, R3, R0, RZ ;  /* 0x0000000003007219 */ /* 0x000fe400000102ff */
[----:B------:R-:W-:-:S04]  /*03a0*/  LOP3.LUT P0, RZ, R2, 0x2600, RZ, 0xc0, !PT ;  /* 0x0000260002ff7812 */ /* 0x000fc8000780c0ff */
[----:B------:R-:W-:-:S13]  /*03b0*/  LOP3.LUT P0, RZ, R0, 0x1, RZ, 0xc0, P0 ;  /* 0x0000000100ff7812 */ /* 0x000fda000000c0ff */
[----:B------:R-:W-:Y:S05]  /*03c0*/  @P0 EXIT ;  /* 0x000000000000094d */ /* 0x000fea0003800000 */
.L_x_3:
[----:B------:R-:W-:Y:S05]  /*03d0*/  BSYNC.RECONVERGENT B0 ;  /* 0x0000000000007941 */ /* 0x000fea0003800200 */
.L_x_2:
[----:B------:R-:W-:Y:S01]  /*03e0*/  BSSY.RECONVERGENT B1, `(.L_x_4) ;  /* 0x0000024000017945 */ /* 0x000fe20003800200 */
[----:B------:R-:W-:Y:S01]  /*03f0*/  IMAD.MOV.U32 R3, RZ, RZ, R7 ;  /* 0x000000ffff037224 */ /* 0x000fe200078e0007 */
[----:B------:R-:W0:Y:S01]  /*0400*/  LDCU.64 UR4, c[0x0][0x380] ;  /* 0x00007000ff0477ac */ /* 0x000e220008000a00 */
[----:B------:R-:W-:Y:S01]  /*0410*/  IMAD.MOV.U32 R2, RZ, RZ, RZ ;  /* 0x000000ffff027224 */ /* 0x000fe200078e00ff */
[----:B------:R-:W1:Y:S06]  /*0420*/  LDCU.64 UR6, c[0x0][0x388] ;  /* 0x00007100ff0677ac */ /* 0x000e6c0008000a00 */
.L_x_8:
[----:B0-----:R-:W-:-:S04]  /*0430*/  IADD3 R4, P0, PT, R7, UR4, RZ ;  /* 0x0000000407047c10 */ /* 0x001fc8000ff1e0ff */
[----:B------:R-:W-:-:S05]  /*0440*/  IADD3.X R5, PT, PT, R8, UR5, RZ, P0, !PT ;  /* 0x0000000508057c10 */ /* 0x000fca00087fe4ff */
[----:B------:R-:W2:Y:S01]  /*0450*/  LDG.E.U8 R4, desc[UR8][R4.64] ;  /* 0x0000000804047981 */ /* 0x000ea2000c1e1100 */
[----:B------:R-:W-:Y:S01]  /*0460*/  BSSY.RELIABLE B0, `(.L_x_5) ;  /* 0x000000c000007945 */ /* 0x000fe20003800100 */
[----:B--2---:R-:W-:-:S13]  /*0470*/  ISETP.GT.U32.AND P0, PT, R4, 0x20, PT ;  /* 0x000000200400780c */ /* 0x004fda0003f04070 */
[----:B------:R-:W-:Y:S05]  /*0480*/  @P0 BRA `(.L_x_6) ;  /* 0x0000000000240947 */ /* 0x000fea0003800000 */
[----:B------:R-:W-:Y:S01]  /*0490*/  IMAD.MOV.U32 R5, RZ, RZ, 0x1 ;  /* 0x00000001ff057424 */ /* 0x000fe200078e00ff */
[----:B------:R-:W-:-:S04]  /*04a0*/  PLOP3.LUT P0, PT, PT, PT, PT, 0x80, 0x8 ;  /* 0x000000000008781c */ /* 0x000fc80003f0f070 */
[CC--:B------:R-:W-:Y:S02]  /*04b0*/  SHF.L.U32 R6, R5.reuse, R4.reuse, RZ ;  /* 0x0000000405067219 */ /* 0x0c0fe400000006ff */
[----:B------:R-:W-:Y:S02]  /*04c0*/  SHF.L.U64.HI R0, R5, R4, RZ ;  /* 0x0000000405007219 */ /* 0x000fe400000102ff */
[----:B------:R-:W-:-:S04]  /*04d0*/  LOP3.LUT P1, RZ, R6, 0x2600, RZ, 0xc0, !PT ;  /* 0x0000260006ff7812 */ /* 0x000fc8000782c0ff */
[----:B------:R-:W-:Y:S01]  /*04e0*/  LOP3.LUT P1, RZ, R0, 0x1, RZ, 0xc0, P1 ;  /* 0x0000000100ff7812 */ /* 0x000fe2000082c0ff */
[----:B------:R-:W-:-:S12]  /*04f0*/  IMAD.MOV.U32 R0, RZ, RZ, R2 ;  /* 0x000000ffff007224 */ /* 0x000fd800078e0002 */
[----:B------:R-:W-:Y:S05]  /*0500*/  @P1 BREAK.RELIABLE B0 ;  /* 0x0000000000001942 */ /* 0x000fea0003800100 */
[----:B------:R-:W-:Y:S05]  /*0510*/  @P1 BRA `(.L_x_7) ;  /* 0x0000000000401947 */ /* 0x000fea0003800000 */
.L_x_6:
[----:B-1----:R-:W-:Y:S05]  /*0520*/  BSYNC.RELIABLE B0 ;  /* 0x0000000000007941 */ /* 0x002fea0003800100 */
.L_x_5:
[----:B------:R-:W-:Y:S01]  /*0530*/  VIADD R0, R4, 0xffffffbf ;  /* 0xffffffbf04007836 */ /* 0x000fe20000000000 */
[----:B------:R-:W-:Y:S01]  /*0540*/  ISETP.LT.U32.AND P2, PT, R2, 0x30, PT ;  /* 0x000000300200780c */ /* 0x000fe20003f41070 */
[----:B------:R-:W-:-:S03]  /*0550*/  IMAD.IADD R5, R1, 0x1, R2 ;  /* 0x0000000101057824 */ /* 0x000fc600078e0202 */
[----:B------:R-:W-:-:S04]  /*0560*/  LOP3.LUT R0, R0, 0xff, RZ, 0xc0, !PT ;  /* 0x000000ff00007812 */ /* 0x000fc800078ec0ff */
[----:B------:R-:W-:Y:S01]  /*0570*/  ISETP.GE.U32.AND P0, PT, R0, 0x1a, PT ;  /* 0x0000001a0000780c */ /* 0x000fe20003f06070 */
[----:B------:R-:W-:-:S04]  /*0580*/  VIADD R0, R2, 0x1 ;  /* 0x0000000102007836 */ /* 0x000fc80000000000 */
[--C-:B------:R-:W-:Y:S02]  /*0590*/  IMAD.IADD R7, R3, 0x1, R0.reuse ;  /* 0x0000000103077824 */ /* 0x100fe400078e0200 */
[----:B------:R-:W-:-:S03]  /*05a0*/  IMAD.MOV.U32 R2, RZ, RZ, R0 ;  /* 0x000000ffff027224 */ /* 0x000fc600078e0000 */
[----:B------:R-:W-:Y:S02]  /*05b0*/  ISETP.GE.U32.AND P1, PT, R7, UR6, PT ;  /* 0x0000000607007c0c */ /* 0x000fe4000bf26070 */
[----:B------:R-:W-:Y:S01]  /*05c0*/  SHF.R.S32.HI R8, RZ, 0x1f, R7 ;  /* 0x0000001fff087819 */ /* 0x000fe20000011407 */
[----:B------:R-:W-:-:S03]  /*05d0*/  @!P0 VIADD R4, R4, 0x20 ;  /* 0x0000002004048836 */ /* 0x000fc60000000000 */
[----:B------:R-:W-:Y:S02]  /*05e0*/  ISETP.GE.U32.AND.EX P1, PT, R8, UR7, PT, P1 ;  /* 0x0000000708007c0c */ /* 0x000fe4000bf26110 */
[----:B------:R2:W-:Y:S02]  /*05f0*/  STL.U8 [R5], R4 ;  /* 0x0000000405007387 */ /* 0x0005e40000100000 */
[----:B------:R-:W-:-:S09]  /*0600*/  PLOP3.LUT P0, PT, P1, PT, PT, 0x8, 0x80 ;  /* 0x000000000080781c */ /* 0x000fd20000f0e170 */
[----:B--2---:R-:W-:Y:S05]  /*0610*/  @!P1 BRA P2, `(.L_x_8) ;  /* 0xfffffffc00849947 */ /* 0x004fea000103ffff */
.L_x_7:
[----:B-1----:R-:W-:Y:S05]  /*0620*/  BSYNC.RECONVERGENT B1 ;  /* 0x0000000000017941 */ /* 0x002fea0003800200 */
.L_x_4:
[----:B------:R-:W-:Y:S05]  /*0630*/  WARPSYNC.ALL ;  /* 0x0000000000007948 */ /* 0x000fea0003800000 */
[----:B------:R-:W-:Y:S05]  /*0640*/  @!P0 EXIT ;  /* 0x000000000000894d */ /* 0x000fea0003800000 */
[----:B------:R-:W-:Y:S01]  /*0650*/  IMAD.IADD R2, R1, 0x1, R0 ;  /* 0x0000000101027824 */ /* 0x000fe200078e0200 */
[----:B------:R-:W-:Y:S01]  /*0660*/  ISETP.GE.U32.AND P0, PT, R0, 0x4, PT ;  /* 0x000000040000780c */ /* 0x000fe20003f06070 */
[----:B------:R-:W0:Y:S01]  /*0670*/  LDCU.64 UR12, c[0x4][0x8] ;  /* 0x01000100ff0c77ac */ /* 0x000e220008000a00 */
[----:B------:R-:W-:Y:S02]  /*0680*/  BSSY.RECONVERGENT B1, `(.L_x_9) ;  /* 0x00000fd000017945 */ /* 0x000fe40003800200 */
[----:B------:R1:W-:Y:S09]  /*0690*/  STL.U8 [R2], RZ ;  /* 0x000000ff02007387 */ /* 0x0003f20000100000 */
[----:B-1----:R-:W-:Y:S05]  /*06a0*/  @!P0 BRA `(.L_x_10) ;  /* 0x0000000c00e88947 */ /* 0x002fea0003800000 */
[----:B------:R-:W1:Y:S01]  /*06b0*/  LDCU.64 UR10, c[0x4][URZ] ;  /* 0x01000000ff0a77ac */ /* 0x000e620008000a00 */
[----:B------:R-:W-:-:S05]  /*06c0*/  UMOV UR4, URZ ;  /* 0x000000ff00047c82 */ /* 0x000fca0008000000 */
.L_x_11:
[----:B-1----:R-:W-:-:S04]  /*06d0*/  UIADD3 UR5, UP0, UPT, UR4, UR10, URZ ;  /* 0x0000000a04057290 */ /* 0x002fc8000ff1e0ff */
[----:B------:R-:W-:Y:S02]  /*06e0*/  UIADD3.X UR6, UPT, UPT, URZ, UR11, URZ, UP0, !UPT ;  /* 0x0000000bff067290 */ /* 0x000fe400087fe4ff */
[----:B------:R-:W-:-:S04]  /*06f0*/  IMAD.U32 R2, RZ, RZ, UR5 ;  /* 0x00000005ff027e24 */ /* 0x000fc8000f8e00ff */
[----:B------:R-:W-:-:S05]  /*0700*/  IMAD.U32 R3, RZ, RZ, UR6 ;  /* 0x00000006ff037e24 */ /* 0x000fca000f8e00ff */
[----:B------:R-:W2:Y:S01]  /*0710*/  LDG.E.U8.CONSTANT R2, desc[UR8][R2.64] ;  /* 0x0000000802027981 */ /* 0x000ea2000c1e9100 */
[----:B------:R-:W-:Y:S01]  /*0720*/  IMAD.U32 R9, RZ, RZ, UR4 ;  /* 0x00000004ff097e24 */ /* 0x000fe2000f8e00ff */
[----:B------:R-:W-:Y:S01]  /*0730*/  UIADD3 UR4, UPT, UPT, UR4, 0x1, URZ ;  /* 0x0000000104047890 */ /* 0x000fe2000fffe0ff */
[----:B--2---:R-:W-:-:S13]  /*0740*/  ISETP.NE.AND P0, PT, R2, RZ, PT ;  /* 0x000000ff0200720c */ /* 0x004fda0003f05270 */
[----:B------:R-:W-:Y:S05]  /*0750*/  @P0 BRA `(.L_x_11) ;  /* 0xfffffffc00dc0947 */ /* 0x000fea000383ffff */
[----:B------:R-:W-:-:S13]  /*0760*/  ISETP.GT.U32.AND P0, PT, R0, UR4, PT ;  /* 0x0000000400007c0c */ /* 0x000fda000bf04070 */
[----:B------:R-:W-:Y:S05]  /*0770*/  @!P0 BRA `(.L_x_12) ;  /* 0x00000000004c8947 */ /* 0x000fea0003800000 */
[----:B------:R-:W-:Y:S01]  /*0780*/  ISETP.NE.AND P0, PT, R9, RZ, PT ;  /* 0x000000ff0900720c */ /* 0x000fe20003f05270 */
[----:B------:R-:W-:-:S04]  /*0790*/  IMAD.IADD R2, R0, 0x1, -R9 ;  /* 0x0000000100027824 */ /* 0x000fc800078e0a09 */
[----:B------:R-:W-:-:S08]  /*07a0*/  IMAD.IADD R3, R1, 0x1, R2 ;  /* 0x0000000101037824 */ /* 0x000fd000078e0202 */
[----:B------:R-:W-:Y:S05]  /*07b0*/  @!P0 BRA `(.L_x_13) ;  /* 0x0000000c009c8947 */ /* 0x000fea0003800000 */
[----:B------:R-:W-:-:S07]  /*07c0*/  IMAD.MOV.U32 R6, RZ, RZ, RZ ;  /* 0x000000ffff067224 */ /* 0x000fce00078e00ff */
.L_x_14:
[----:B------:R-:W1:Y:S01]  /*07d0*/  LDCU.64 UR4, c[0x4][URZ] ;  /* 0x01000000ff0477ac */ /* 0x000e620008000a00 */
[----:B------:R-:W-:-:S06]  /*07e0*/  IMAD.IADD R7, R6, 0x1, R3 ;  /* 0x0000000106077824 */ /* 0x000fcc00078e0203 */
[----:B------:R-:W2:Y:S01]  /*07f0*/  LDL.U8 R7, [R7] ;  /* 0x0000000007077983 */ /* 0x000ea20000100000 */
[----:B-1----:R-:W-:-:S05]  /*0800*/  IADD3 R4, P0, PT, R6, UR4, RZ ;  /* 0x0000000406047c10 */ /* 0x002fca000ff1e0ff */
[----:B------:R-:W-:-:S05]  /*0810*/  IMAD.X R5, RZ, RZ, UR5, P0 ;  /* 0x00000005ff057e24 */ /* 0x000fca00080e06ff */
[----:B------:R-:W2:Y:S02]  /*0820*/  LDG.E.U8.CONSTANT R4, desc[UR8][R4.64] ;  /* 0x0000000804047981 */ /* 0x000ea4000c1e9100 */
[----:B--2---:R-:W-:-:S13]  /*0830*/  ISETP.NE.AND P0, PT, R7, R4, PT ;  /* 0x000000040700720c */ /* 0x004fda0003f05270 */
[----:B------:R-:W-:Y:S05]  /*0840*/  @P0 BRA `(.L_x_12) ;  /* 0x0000000000180947 */ /* 0x000fea0003800000 */
[----:B------:R-:W-:-:S13]  /*0850*/  ISETP.NE.AND P0, PT, R7, RZ, PT ;  /* 0x000000ff0700720c */ /* 0x000fda0003f05270 */
[----:B------:R-:W-:Y:S05]  /*0860*/  @!P0 BRA `(.L_x_13) ;  /* 0x0000000c00708947 */ /* 0x000fea0003800000 */
[----:B------:R-:W-:-:S05]  /*0870*/  VIADD R6, R6, 0x1 ;  /* 0x0000000106067836 */ /* 0x000fca0000000000 */
[----:B------:R-:W-:-:S13]  /*0880*/  ISETP.GE.U32.AND P0, PT, R6, R9, PT ;  /* 0x000000090600720c */ /* 0x000fda0003f06070 */
[----:B------:R-:W-:Y:S05]  /*0890*/  @!P0 BRA `(.L_x_14) ;  /* 0xfffffffc00cc8947 */ /* 0x000fea000383ffff */
[----:B------:R-:W-:Y:S05]  /*08a0*/  BRA `(.L_x_13) ;  /* 0x0000000c00607947 */ /* 0x000fea0003800000 */
.L_x_12:
[----:B------:R-:W-:Y:S01]  /*08b0*/  BSSY.RECONVERGENT B2, `(.L_x_15) ;  /* 0x0000009000027945 */ /* 0x000fe20003800200 */
[----:B------:R-:W-:-:S07]  /*08c0*/  IMAD.MOV.U32 R5, RZ, RZ, RZ ;  /* 0x000000ffff057224 */ /* 0x000fce00078e00ff */
.L_x_16:
[----:B0-----:R-:W-:-:S05]  /*08d0*/  IADD3 R2, P0, PT, R5, UR12, RZ ;  /* 0x0000000c05027c10 */ /* 0x001fca000ff1e0ff */
[----:B------:R-:W-:-:S05]  /*08e0*/  IMAD.X R3, RZ, RZ, UR13, P0 ;  /* 0x0000000dff037e24 */ /* 0x000fca00080e06ff */
[----:B------:R-:W2:Y:S01]  /*08f0*/  LDG.E.U8.CONSTANT R2, desc[UR8][R2.64] ;  /* 0x0000000802027981 */ /* 0x000ea2000c1e9100 */
[----:B------:R-:W-:Y:S02]  /*0900*/  IMAD.MOV.U32 R9, RZ, RZ, R5 ;  /* 0x000000ffff097224 */ /* 0x000fe400078e0005 */
[----:B------:R-:W-:Y:S01]  /*0910*/  VIADD R5, R5, 0x1 ;  /* 0x0000000105057836 */ /* 0x000fe20000000000 */
[----:B--2---:R-:W-:-:S13]  /*0920*/  ISETP.NE.AND P0, PT, R2, RZ, PT ;  /* 0x000000ff0200720c */ /* 0x004fda0003f05270 */
[----:B------:R-:W-:Y:S05]  /*0930*/  @P0 BRA `(.L_x_16) ;  /* 0xfffffffc00e40947 */ /* 0x000fea000383ffff */
[----:B------:R-:W-:Y:S05]  /*0940*/  BSYNC.RECONVERGENT B2 ;  /* 0x0000000000027941 */ /* 0x000fea0003800200 */
.L_x_15:
[----:B------:R-:W-:-:S13]  /*0950*/  ISETP.GT.U32.AND P0, PT, R0, R5, PT ;  /* 0x000000050000720c */ /* 0x000fda0003f04070 */
[----:B------:R-:W-:Y:S05]  /*0960*/  @!P0 BRA `(.L_x_17) ;  /* 0x00000000004c8947 */ /* 0x000fea0003800000 */
[----:B------:R-:W-:Y:S01]  /*0970*/  ISETP.NE.AND P0, PT, R9, RZ, PT ;  /* 0x000000ff0900720c */ /* 0x000fe20003f05270 */
[----:B------:R-:W-:-:S04]  /*0980*/  IMAD.IADD R2, R0, 0x1, -R9 ;  /* 0x0000000100027824 */ /* 0x000fc800078e0a09 */
[----:B------:R-:W-:-:S08]  /*0990*/  IMAD.IADD R3, R1, 0x1, R2 ;  /* 0x0000000101037824 */ /* 0x000fd000078e0202 */
[----:B------:R-:W-:Y:S05]  /*09a0*/  @!P0 BRA `(.L_x_13) ;  /* 0x0000000c00208947 */ /* 0x000fea0003800000 */
[----:B------:R-:W-:-:S07]  /*09b0*/  IMAD.MOV.U32 R6, RZ, RZ, RZ ;  /* 0x000000ffff067224 */ /* 0x000fce00078e00ff */
.L_x_18:
[----:B------:R-:W0:Y:S01]  /*09c0*/  LDCU.64 UR4, c[0x4][0x8] ;  /* 0x01000100ff0477ac */ /* 0x000e220008000a00 */
[----:B------:R-:W-:-:S06]  /*09d0*/  IMAD.IADD R7, R6, 0x1, R3 ;  /* 0x0000000106077824 */ /* 0x000fcc00078e0203 */
[----:B------:R-:W2:Y:S01]  /*09e0*/  LDL.U8 R7, [R7] ;  /* 0x0000000007077983 */ /* 0x000ea20000100000 */
[----:B0-----:R-:W-:-:S05]  /*09f0*/  IADD3 R4, P0, PT, R6, UR4, RZ ;  /* 0x0000000406047c10 */ /* 0x001fca000ff1e0ff */
        /* <DEDUP_REMOVED lines=10> */
.L_x_17:
[----:B------:R-:W-:Y:S01]  /*0aa0*/  BSSY.RECONVERGENT B2, `(.L_x_19) ;  /* 0x000000a000027945 */ /* 0x000fe20003800200 */
[----:B------:R-:W-:-:S07]  /*0ab0*/  IMAD.MOV.U32 R5, RZ, RZ, RZ ;  /* 0x000000ffff057224 */ /* 0x000fce00078e00ff */
.L_x_20:
[----:B------:R-:W0:Y:S02]  /*0ac0*/  LDCU.64 UR4, c[0x4][0x10] ;  /* 0x01000200ff0477ac */ /* 0x000e240008000a00 */
        /* <DEDUP_REMOVED lines=8> */
.L_x_19:
[----:B------:R-:W-:-:S13]  /*0b50*/  ISETP.GT.U32.AND P0, PT, R0, R5, PT ;  /* 0x000000050000720c */ /* 0x000fda0003f04070 */
[----:B------:R-:W-:Y:S05]  /*0b60*/  @!P0 BRA `(.L_x_21) ;  /* 0x00000000004c8947 */ /* 0x000fea0003800000 */
[----:B------:R-:W-:Y:S01]  /*0b70*/  ISETP.NE.AND P0, PT, R9, RZ, PT ;  /* 0x000000ff0900720c */ /* 0x000fe20003f05270 */
[----:B------:R-:W-:-:S04]  /*0b80*/  IMAD.IADD R2, R0, 0x1, -R9 ;  /* 0x0000000100027824 */ /* 0x000fc800078e0a09 */
[----:B------:R-:W-:-:S08]  /*0b90*/  IMAD.IADD R3, R1, 0x1, R2 ;  /* 0x0000000101037824 */ /* 0x000fd000078e0202 */
[----:B------:R-:W-:Y:S05]  /*0ba0*/  @!P0 BRA `(.L_x_13) ;  /* 0x0000000800a08947 */ /* 0x000fea0003800000 */
[----:B------:R-:W-:-:S07]  /*0bb0*/  IMAD.MOV.U32 R6, RZ, RZ, RZ ;  /* 0x000000ffff067224 */ /* 0x000fce00078e00ff */
.L_x_22:
        /* <DEDUP_REMOVED lines=14> */
.L_x_21:
[----:B------:R-:W-:Y:S01]  /*0ca0*/  BSSY.RECONVERGENT B2, `(.L_x_23) ;  /* 0x000000a000027945 */ /* 0x000fe20003800200 */
[----:B------:R-:W-:-:S07]  /*0cb0*/  IMAD.MOV.U32 R5, RZ, RZ, RZ ;  /* 0x000000ffff057224 */ /* 0x000fce00078e00ff */
.L_x_24:
        /* <DEDUP_REMOVED lines=9> */
.L_x_23:
[----:B------:R-:W-:-:S13]  /*0d50*/  ISETP.GT.U32.AND P0, PT, R0, R5, PT ;  /* 0x000000050000720c */ /* 0x000fda0003f04070 */
[----:B------:R-:W-:Y:S05]  /*0d60*/  @!P0 BRA `(.L_x_25) ;  /* 0x00000000004c8947 */ /* 0x000fea0003800000 */
[----:B------:R-:W-:Y:S01]  /*0d70*/  ISETP.NE.AND P0, PT, R9, RZ, PT ;  /* 0x000000ff0900720c */ /* 0x000fe20003f05270 */
[----:B------:R-:W-:-:S04]  /*0d80*/  IMAD.IADD R2, R0, 0x1, -R9 ;  /* 0x0000000100027824 */ /* 0x000fc800078e0a09 */
[----:B------:R-:W-:-:S08]  /*0d90*/  IMAD.IADD R3, R1, 0x1, R2 ;  /* 0x0000000101037824 */ /* 0x000fd000078e0202 */
[----:B------:R-:W-:Y:S05]  /*0da0*/  @!P0 BRA `(.L_x_13) ;  /* 0x0000000800208947 */ /* 0x000fea0003800000 */
[----:B------:R-:W-:-:S07]  /*0db0*/  IMAD.MOV.U32 R6, RZ, RZ, RZ ;  /* 0x000000ffff067224 */ /* 0x000fce00078e00ff */
.L_x_26:
        /* <DEDUP_REMOVED lines=14> */
.L_x_25:
[----:B------:R-:W-:Y:S01]  /*0ea0*/  BSSY.RECONVERGENT B2, `(.L_x_27) ;  /* 0x000000a000027945 */ /* 0x000fe20003800200 */
[----:B------:R-:W-:-:S07]  /*0eb0*/  IMAD.MOV.U32 R5, RZ, RZ, RZ ;  /* 0x000000ffff057224 */ /* 0x000fce00078e00ff */
.L_x_28:
        /* <DEDUP_REMOVED lines=9> */
.L_x_27:
[----:B------:R-:W-:-:S13]  /*0f50*/  ISETP.GT.U32.AND P0, PT, R0, R5, PT ;  /* 0x000000050000720c */ /* 0x000fda0003f04070 */
[----:B------:R-:W-:Y:S05]  /*0f60*/  @!P0 BRA `(.L_x_29) ;  /* 0x00000000004c8947 */ /* 0x000fea0003800000 */
[----:B------:R-:W-:Y:S01]  /*0f70*/  ISETP.NE.AND P0, PT, R9, RZ, PT ;  /* 0x000000ff0900720c */ /* 0x000fe20003f05270 */
[----:B------:R-:W-:-:S04]  /*0f80*/  IMAD.IADD R2, R0, 0x1, -R9 ;  /* 0x0000000100027824 */ /* 0x000fc800078e0a09 */
[----:B------:R-:W-:-:S08]  /*0f90*/  IMAD.IADD R3, R1, 0x1, R2 ;  /* 0x0000000101037824 */ /* 0x000fd000078e0202 */
[----:B------:R-:W-:Y:S05]  /*0fa0*/  @!P0 BRA `(.L_x_13) ;  /* 0x0000000400a08947 */ /* 0x000fea0003800000 */
[----:B------:R-:W-:-:S07]  /*0fb0*/  IMAD.MOV.U32 R6, RZ, RZ, RZ ;  /* 0x000000ffff067224 */ /* 0x000fce00078e00ff */
.L_x_30:
        /* <DEDUP_REMOVED lines=14> */
.L_x_29:
[----:B------:R-:W-:Y:S01]  /*10a0*/  BSSY.RECONVERGENT B2, `(.L_x_31) ;  /* 0x000000a000027945 */ /* 0x000fe20003800200 */
[----:B------:R-:W-:-:S07]  /*10b0*/  IMAD.MOV.U32 R5, RZ, RZ, RZ ;  /* 0x000000ffff057224 */ /* 0x000fce00078e00ff */
.L_x_32:
        /* <DEDUP_REMOVED lines=9> */
.L_x_31:
[----:B------:R-:W-:-:S13]  /*1150*/  ISETP.GT.U32.AND P0, PT, R0, R5, PT ;  /* 0x000000050000720c */ /* 0x000fda0003f04070 */
[----:B------:R-:W-:Y:S05]  /*1160*/  @!P0 BRA `(.L_x_33) ;  /* 0x00000000004c8947 */ /* 0x000fea0003800000 */
[----:B------:R-:W-:Y:S01]  /*1170*/  ISETP.NE.AND P0, PT, R9, RZ, PT ;  /* 0x000000ff0900720c */ /* 0x000fe20003f05270 */
[----:B------:R-:W-:-:S04]  /*1180*/  IMAD.IADD R2, R0, 0x1, -R9 ;  /* 0x0000000100027824 */ /* 0x000fc800078e0a09 */
[----:B------:R-:W-:-:S08]  /*1190*/  IMAD.IADD R3, R1, 0x1, R2 ;  /* 0x0000000101037824 */ /* 0x000fd000078e0202 */
[----:B------:R-:W-:Y:S05]  /*11a0*/  @!P0 BRA `(.L_x_13) ;  /* 0x0000000400208947 */ /* 0x000fea0003800000 */
[----:B------:R-:W-:-:S07]  /*11b0*/  IMAD.MOV.U32 R6, RZ, RZ, RZ ;  /* 0x000000ffff067224 */ /* 0x000fce00078e00ff */
.L_x_34:
        /* <DEDUP_REMOVED lines=14> */
.L_x_33:
[----:B------:R-:W-:Y:S01]  /*12a0*/  BSSY.RECONVERGENT B2, `(.L_x_35) ;  /* 0x000000a000027945 */ /* 0x000fe20003800200 */
[----:B------:R-:W-:-:S07]  /*12b0*/  IMAD.MOV.U32 R5, RZ, RZ, RZ ;  /* 0x000000ffff057224 */ /* 0x000fce00078e00ff */
.L_x_36:
        /* <DEDUP_REMOVED lines=9> */
.L_x_35:
[----:B------:R-:W-:-:S13]  /*1350*/  ISETP.GT.U32.AND P0, PT, R0, R5, PT ;  /* 0x000000050000720c */ /* 0x000fda0003f04070 */
[----:B------:R-:W-:Y:S05]  /*1360*/  @!P0 BRA `(.L_x_37) ;  /* 0x00000000004c8947 */ /* 0x000fea0003800000 */
[----:B------:R-:W-:Y:S01]  /*1370*/  ISETP.NE.AND P0, PT, R9, RZ, PT ;  /* 0x000000ff0900720c */ /* 0x000fe20003f05270 */
[----:B------:R-:W-:-:S04]  /*1380*/  IMAD.IADD R2, R0, 0x1, -R9 ;  /* 0x0000000100027824 */ /* 0x000fc800078e0a09 */
[----:B------:R-:W-:-:S08]  /*1390*/  IMAD.IADD R3, R1, 0x1, R2 ;  /* 0x0000000101037824 */ /* 0x000fd000078e0202 */
[----:B------:R-:W-:Y:S05]  /*13a0*/  @!P0 BRA `(.L_x_13) ;  /* 0x0000000000a08947 */ /* 0x000fea0003800000 */
[----:B------:R-:W-:-:S07]  /*13b0*/  IMAD.MOV.U32 R6, RZ, RZ, RZ ;  /* 0x000000ffff067224 */ /* 0x000fce00078e00ff */
.L_x_38:
        /* <DEDUP_REMOVED lines=14> */
.L_x_37:
[----:B------:R-:W0:Y:S01]  /*14a0*/  LDCU.64 UR4, c[0x4][0x38] ;  /* 0x01000700ff0477ac */ /* 0x000e220008000a00 */
[----:B------:R-:W-:Y:S01]  /*14b0*/  BSSY.RECONVERGENT B2, `(.L_x_39) ;  /* 0x000000f000027945 */ /* 0x000fe20003800200 */
[----:B------:R-:W-:Y:S01]  /*14c0*/  IADD3 R3, PT, PT, R0, 0x1, R1 ;  /* 0x0000000100037810 */ /* 0x000fe20007ffe001 */
[----:B------:R-:W-:Y:S02]  /*14d0*/  IMAD.MOV.U32 R7, RZ, RZ, RZ ;  /* 0x000000ffff077224 */ /* 0x000fe400078e00ff */
[----:B------:R-:W-:Y:S02]  /*14e0*/  IMAD.MOV.U32 R2, RZ, RZ, R0 ;  /* 0x000000ffff027224 */ /* 0x000fe400078e0000 */
[----:B0-----:R-:W-:Y:S02]  /*14f0*/  IMAD.U32 R4, RZ, RZ, UR4 ;  /* 0x00000004ff047e24 */ /* 0x001fe4000f8e00ff */
[----:B------:R-:W-:-:S07]  /*1500*/  IMAD.U32 R5, RZ, RZ, UR5 ;  /* 0x00000005ff057e24 */ /* 0x000fce000f8e00ff */
.L_x_40:
[----:B------:R0:W2:Y:S01]  /*1510*/  LDG.E.U8.CONSTANT R6, desc[UR8][R4.64] ;  /* 0x0000000804067981 */ /* 0x0000a2000c1e9100 */
[----:B------:R-:W-:Y:S02]  /*1520*/  VIADD R7, R7, 0x1 ;  /* 0x0000000107077836 */ /* 0x000fe40000000000 */
[----:B------:R-:W-:Y:S01]  /*1530*/  VIADD R3, R3, 0xffffffff ;  /* 0xffffffff03037836 */ /* 0x000fe20000000000 */
[----:B0-----:R-:W-:-:S05]  /*1540*/  IADD3 R4, P1, PT, R4, 0x1, RZ ;  /* 0x0000000104047810 */ /* 0x001fca0007f3e0ff */
[----:B------:R-:W-:Y:S01]  /*1550*/  IMAD.X R5, RZ, RZ, R5, P1 ;  /* 0x000000ffff057224 */ /* 0x000fe200008e0605 */
[----:B--2---:R-:W-:Y:S01]  /*1560*/  ISETP.NE.AND P0, PT, R6, RZ, PT ;  /* 0x000000ff0600720c */ /* 0x004fe20003f05270 */
[----:B------:R-:W-:Y:S02]  /*1570*/  IMAD.MOV.U32 R6, RZ, RZ, R2 ;  /* 0x000000ffff067224 */ /* 0x000fe400078e0002 */
[----:B------:R-:W-:-:S10]  /*1580*/  VIADD R2, R2, 0xffffffff ;  /* 0xffffffff02027836 */ /* 0x000fd40000000000 */
[----:B------:R-:W-:Y:S05]  /*1590*/  @P0 BRA `(.L_x_40) ;  /* 0xfffffffc00dc0947 */ /* 0x000fea000383ffff */
[----:B------:R-:W-:Y:S05]  /*15a0*/  BSYNC.RECONVERGENT B2 ;  /* 0x0000000000027941 */ /* 0x000fea0003800200 */
.L_x_39:
[----:B------:R-:W-:-:S13]  /*15b0*/  ISETP.GT.U32.AND P0, PT, R0, R7, PT ;  /* 0x000000070000720c */ /* 0x000fda0003f04070 */
[----:B------:R-:W-:Y:S05]  /*15c0*/  @!P0 BRA `(.L_x_10) ;  /* 0x0000000000208947 */ /* 0x000fea0003800000 */
[----:B------:R-:W-:Y:S01]  /*15d0*/  ISETP.NE.AND P0, PT, R7, 0x1, PT ;  /* 0x000000010700780c */ /* 0x000fe20003f05270 */
[----:B------:R-:W-:-:S12]  /*15e0*/  IMAD.MOV.U32 R2, RZ, RZ, R6 ;  /* 0x000000ffff027224 */ /* 0x000fd800078e0006 */
[----:B------:R-:W-:Y:S05]  /*15f0*/  @!P0 BRA `(.L_x_13) ;  /* 0x00000000000c8947 */ /* 0x000fea0003800000 */
[----:B------:R-:W2:Y:S02]  /*1600*/  LDL.U8 R4, [R3] ;  /* 0x0000000003047983 */ /* 0x000ea40000100000 */
[----:B--2---:R-:W-:-:S13]  /*1610*/  ISETP.NE.AND P0, PT, R4, 0x73, PT ;  /* 0x000000730400780c */ /* 0x004fda0003f05270 */
[----:B------:R-:W-:Y:S05]  /*1620*/  @P0 BRA `(.L_x_10) ;  /* 0x0000000000080947 */ /* 0x000fea0003800000 */
.L_x_13:
[----:B------:R1:W-:Y:S01]  /*1630*/  STL.U8 [R3], RZ ;  /* 0x000000ff03007387 */ /* 0x0003e20000100000 */
[----:B------:R-:W-:-:S07]  /*1640*/  IMAD.MOV.U32 R0, RZ, RZ, R2 ;  /* 0x000000ffff007224 */ /* 0x000fce00078e0002 */
.L_x_10:
[----:B0-----:R-:W-:Y:S05]  /*1650*/  BSYNC.RECONVERGENT B1 ;  /* 0x0000000000017941 */ /* 0x001fea0003800200 */
.L_x_9:
[----:B------:R-:W-:-:S13]  /*1660*/  ISETP.GE.AND P0, PT, R0, 0x1, PT ;  /* 0x000000010000780c */ /* 0x000fda0003f06270 */
[----:B------:R-:W-:Y:S05]  /*1670*/  @!P0 EXIT ;  /* 0x000000000000894d */ /* 0x000fea0003800000 */
[----:B------:R-:W0:Y:S01]  /*1680*/  S2R R7, SR_LANEID ;  /* 0x0000000000077919 */ /* 0x000e220000000000 */
[----:B------:R-:W-:Y:S01]  /*1690*/  VOTEU.ANY UR4, UPT, PT ;  /* 0x0000000000047886 */ /* 0x000fe200038e0100 */
[----:B------:R-:W2:Y:S01]  /*16a0*/  LDC.64 R4, c[0x0][0x3a0] ;  /* 0x0000e800ff047b82 */ /* 0x000ea20000000a00 */
[----:B------:R-:W0:Y:S08]  /*16b0*/  FLO.U32 R8, UR4 ;  /* 0x0000000400087d00 */ /* 0x000e3000080e0000 */
[----:B-1----:R-:W2:Y:S01]  /*16c0*/  POPC R3, UR4 ;  /* 0x0000000400037d09 */ /* 0x002ea20008000000 */
[----:B0-----:R-:W-:-:S13]  /*16d0*/  ISETP.EQ.U32.AND P0, PT, R8, R7, PT ;  /* 0x000000070800720c */ /* 0x001fda0003f02070 */
[----:B--2---:R-:W2:Y:S01]  /*16e0*/  @P0 ATOMG.E.ADD.STRONG.GPU PT, R5, desc[UR8][R4.64], R3 ;  /* 0x80000003040509a8 */ /* 0x004ea200081ef108 */
[----:B------:R-:W-:Y:S02]  /*16f0*/  VIADD R9, R0, 0x1 ;  /* 0x0000000100097836 */ /* 0x000fe40000000000 */
[----:B------:R-:W-:-:S03]  /*1700*/  IMAD.MOV.U32 R2, RZ, RZ, RZ ;  /* 0x000000ffff027224 */ /* 0x000fc600078e00ff */
[----:B------:R-:W-:-:S04]  /*1710*/  ISETP.GT.U32.AND P0, PT, R9, RZ, PT ;  /* 0x000000ff0900720c */ /* 0x000fc80003f04070 */
[----:B------:R-:W-:-:S13]  /*1720*/  ISETP.GT.U32.AND.EX P0, PT, RZ, RZ, PT, P0 ;  /* 0x000000ffff00720c */ /* 0x000fda0003f04100 */
[----:B------:R-:W-:-:S06]  /*1730*/  @!P0 IMAD.IADD R13, R1, 0x1, R2 ;  /* 0x00000001010d8824 */ /* 0x000fcc00078e0202 */
[----:B------:R-:W3:Y:S01]  /*1740*/  @!P0 LDL.U8 R13, [R13] ;  /* 0x000000000d0d8983 */ /* 0x000ee20000100000 */
[----:B------:R-:W-:Y:S01]  /*1750*/  BSSY.RECONVERGENT B1, `(.L_x_41) ;  /* 0x000002a000017945 */ /* 0x000fe20003800200 */
[----:B------:R-:W0:Y:S02]  /*1760*/  S2R R6, SR_LTMASK ;  /* 0x0000000000067919 */ /* 0x000e240000003900 */
[----:B0-----:R-:W-:Y:S01]  /*1770*/  LOP3.LUT R10, R6, UR4, RZ, 0xc0, !PT ;  /* 0x00000004060a7c12 */ /* 0x001fe2000f8ec0ff */
[----:B------:R-:W0:Y:S01]  /*1780*/  LDCU.64 UR4, c[0x0][0x390] ;  /* 0x00007200ff0477ac */ /* 0x000e220008000a00 */
[----:B------:R-:W-:Y:S02]  /*1790*/  IMAD.MOV.U32 R6, RZ, RZ, RZ ;  /* 0x000000ffff067224 */ /* 0x000fe400078e00ff */
[----:B------:R-:W1:Y:S01]  /*17a0*/  POPC R7, R10 ;  /* 0x0000000a00077309 */ /* 0x000e620000000000 */
[----:B--2---:R-:W1:Y:S02]  /*17b0*/  SHFL.IDX PT, R8, R5, R8, 0x1f ;  /* 0x00001f0805087589 */ /* 0x004e6400000e0000 */
[----:B-1----:R-:W-:-:S04]  /*17c0*/  IMAD.IADD R3, R8, 0x1, R7 ;  /* 0x0000000108037824 */ /* 0x002fc800078e0207 */
[----:B------:R-:W-:-:S05]  /*17d0*/  IMAD R7, R3, 0x32, RZ ;  /* 0x0000003203077824 */ /* 0x000fca00078e02ff */
[----:B0-----:R-:W-:-:S04]  /*17e0*/  IADD3 R11, P1, PT, R7, UR4, RZ ;  /* 0x00000004070b7c10 */ /* 0x001fc8000ff3e0ff */
[----:B------:R-:W-:Y:S02]  /*17f0*/  LEA.HI.X.SX32 R7, R7, UR5, 0x1, P1 ;  /* 0x0000000507077c11 */ /* 0x000fe400088f0eff */
[----:B------:R-:W-:Y:S01]  /*1800*/  @!P0 IADD3 R4, P1, PT, R2, R11, RZ ;  /* 0x0000000b02048210 */ /* 0x000fe20007f3e0ff */
[----:B------:R-:W-:-:S04]  /*1810*/  @!P0 IMAD.MOV.U32 R2, RZ, RZ, 0x1 ;  /* 0x00000001ff028424 */ /* 0x000fc800078e00ff */
[----:B------:R-:W-:Y:S01]  /*1820*/  @!P0 IMAD.X R5, R6, 0x1, R7, P1 ;  /* 0x0000000106058824 */ /* 0x000fe200008e0607 */
[CC--:B------:R-:W-:Y:S01]  /*1830*/  IADD3 R8, P3, PT, R9.reuse, -R2.reuse, RZ ;  /* 0x8000000209087210 */ /* 0x0c0fe20007f7e0ff */
[----:B------:R-:W-:Y:S01]  /*1840*/  @!P0 IMAD.MOV.U32 R6, RZ, RZ, RZ ;  /* 0x000000ffff068224 */ /* 0x000fe200078e00ff */
[----:B------:R-:W-:Y:S02]  /*1850*/  ISETP.GT.U32.AND P2, PT, R9, R2, PT ;  /* 0x000000020900720c */ /* 0x000fe40003f44070 */
[----:B------:R-:W-:Y:S01]  /*1860*/  ISETP.LE.U32.AND P1, PT, R8, 0x3, PT ;  /* 0x000000030800780c */ /* 0x000fe20003f23070 */
[----:B------:R-:W-:Y:S01]  /*1870*/  IMAD.X R8, RZ, RZ, ~R6, P3 ;  /* 0x000000ffff087224 */ /* 0x000fe200018e0e06 */
[----:B---3--:R0:W-:Y:S01]  /*1880*/  @!P0 STG.E.U8 desc[UR8][R4.64], R13 ;  /* 0x0000000d04008986 */ /* 0x0081e2000c101108 */
[----:B------:R-:W-:-:S04]  /*1890*/  ISETP.GT.U32.AND.EX P2, PT, RZ, R6, PT, P2 ;  /* 0x00000006ff00720c */ /* 0x000fc80003f44120 */
[----:B------:R-:W-:-:S13]  /*18a0*/  ISETP.LE.U32.OR.EX P1, PT, R8, RZ, !P2, P1 ;  /* 0x000000ff0800720c */ /* 0x000fda0005723510 */
[----:B0-----:R-:W-:Y:S05]  /*18b0*/  @P1 BRA `(.L_x_42) ;  /* 0x00000000004c1947 */ /* 0x001fea0003800000 */
[----:B------:R-:W-:Y:S02]  /*18c0*/  IADD3 R21, P1, PT, R9, -0x3, RZ ;  /* 0xfffffffd09157810 */ /* 0x000fe40007f3e0ff */
[----:B------:R-:W-:-:S03]  /*18d0*/  PLOP3.LUT P0, PT, PT, PT, PT, 0x8, 0x80 ;  /* 0x000000000080781c */ /* 0x000fc60003f0e170 */
[----:B------:R-:W-:-:S10]  /*18e0*/  IMAD.X R23, RZ, RZ, -0x1, P1 ;  /* 0xffffffffff177424 */ /* 0x000fd400008e06ff */
.L_x_43:
[----:B------:R-:W-:-:S05]  /*18f0*/  IMAD.IADD R8, R1, 0x1, R2 ;  /* 0x0000000101087824 */ /* 0x000fca00078e0202 */
[----:B0-----:R-:W2:Y:S04]  /*1900*/  LDL.U8 R13, [R8] ;  /* 0x00000000080d7983 */ /* 0x001ea80000100000 */
[----:B------:R-:W3:Y:S04]  /*1910*/  LDL.U8 R15, [R8+0x1] ;  /* 0x00000100080f7983 */ /* 0x000ee80000100000 */
[----:B------:R-:W4:Y:S04]  /*1920*/  LDL.U8 R17, [R8+0x2] ;  /* 0x0000020008117983 */ /* 0x000f280000100000 */
[----:B------:R-:W5:Y:S01]  /*1930*/  LDL.U8 R19, [R8+0x3] ;  /* 0x0000030008137983 */ /* 0x000f620000100000 */
[----:B------:R-:W-:-:S05]  /*1940*/  IADD3 R4, P1, PT, R2, R11, RZ ;  /* 0x0000000b02047210 */ /* 0x000fca0007f3e0ff */
[----:B------:R-:W-:Y:S01]  /*1950*/  IMAD.X R5, R6, 0x1, R7, P1 ;  /* 0x0000000106057824 */ /* 0x000fe200008e0607 */
[----:B------:R-:W-:-:S05]  /*1960*/  IADD3 R2, P1, PT, R2, 0x4, RZ ;  /* 0x0000000402027810 */ /* 0x000fca0007f3e0ff */
[----:B------:R-:W-:Y:S01]  /*1970*/  IMAD.X R6, RZ, RZ, R6, P1 ;  /* 0x000000ffff067224 */ /* 0x000fe200008e0606 */
[----:B------:R-:W-:-:S04]  /*1980*/  ISETP.GE.U32.AND P1, PT, R2, R21, PT ;  /* 0x000000150200720c */ /* 0x000fc80003f26070 */
[----:B------:R-:W-:Y:S01]  /*1990*/  ISETP.GE.U32.AND.EX P1, PT, R6, R23, PT, P1 ;  /* 0x000000170600720c */ /* 0x000fe20003f26110 */
[----:B--2---:R0:W-:Y:S04]  /*19a0*/  STG.E.U8 desc[UR8][R4.64], R13 ;  /* 0x0000000d04007986 */ /* 0x0041e8000c101108 */
[----:B---3--:R0:W-:Y:S04]  /*19b0*/  STG.E.U8 desc[UR8][R4.64+0x1], R15 ;  /* 0x0000010f04007986 */ /* 0x0081e8000c101108 */
[----:B----4-:R0:W-:Y:S04]  /*19c0*/  STG.E.U8 desc[UR8][R4.64+0x2], R17 ;  /* 0x0000021104007986 */ /* 0x0101e8000c101108 */
[----:B-----5:R0:W-:Y:S01]  /*19d0*/  STG.E.U8 desc[UR8][R4.64+0x3], R19 ;  /* 0x0000031304007986 */ /* 0x0201e2000c101108 */
[----:B------:R-:W-:Y:S05]  /*19e0*/  @!P1 BRA `(.L_x_43) ;  /* 0xfffffffc00c09947 */ /* 0x000fea000383ffff */
.L_x_42:
[----:B------:R-:W-:Y:S05]  /*19f0*/  BSYNC.RECONVERGENT B1 ;  /* 0x0000000000017941 */ /* 0x000fea0003800200 */
.L_x_41:
[CC--:B0-----:R-:W-:Y:S01]  /*1a00*/  IADD3 R4, P3, PT, R9.reuse, -R2.reuse, RZ ;  /* 0x8000000209047210 */ /* 0x0c1fe20007f7e0ff */
[----:B------:R-:W0:Y:S01]  /*1a10*/  LDC.64 R12, c[0x0][0x398] ;  /* 0x0000e600ff0c7b82 */ /* 0x000e220000000a00 */
[----:B------:R-:W-:Y:S02]  /*1a20*/  ISETP.GT.U32.AND P2, PT, R9, R2, PT ;  /* 0x000000020900720c */ /* 0x000fe40003f44070 */
[----:B------:R-:W-:Y:S01]  /*1a30*/  ISETP.LE.U32.AND P1, PT, R4, 0x1, PT ;  /* 0x000000010400780c */ /* 0x000fe20003f23070 */
[----:B------:R-:W-:Y:S01]  /*1a40*/  IMAD.X R4, RZ, RZ, ~R6, P3 ;  /* 0x000000ffff047224 */ /* 0x000fe200018e0e06 */
[----:B------:R-:W-:-:S04]  /*1a50*/  ISETP.GT.U32.AND.EX P2, PT, RZ, R6, PT, P2 ;  /* 0x00000006ff00720c */ /* 0x000fc80003f44120 */
[----:B------:R-:W-:-:S13]  /*1a60*/  ISETP.LE.U32.OR.EX P1, PT, R4, RZ, !P2, P1 ;  /* 0x000000ff0400720c */ /* 0x000fda0005723510 */
[----:B------:R-:W-:Y:S01]  /*1a70*/  @!P1 IMAD.IADD R10, R1, 0x1, R2 ;  /* 0x00000001010a9824 */ /* 0x000fe200078e0202 */
[C---:B------:R-:W-:Y:S02]  /*1a80*/  @!P1 IADD3 R4, P2, PT, R2.reuse, R11, RZ ;  /* 0x0000000b02049210 */ /* 0x040fe40007f5e0ff */
[----:B------:R-:W-:Y:S02]  /*1a90*/  @!P1 IADD3 R2, P3, PT, R2, 0x2, RZ ;  /* 0x0000000202029810 */ /* 0x000fe40007f7e0ff */
[----:B------:R-:W-:Y:S01]  /*1aa0*/  @!P1 PLOP3.LUT P0, PT, PT, PT, PT, 0x8, 0x80 ;  /* 0x000000000080981c */ /* 0x000fe20003f0e170 */
[----:B------:R-:W-:Y:S01]  /*1ab0*/  @!P1 IMAD.X R5, R6, 0x1, R7, P2 ;  /* 0x0000000106059824 */ /* 0x000fe200010e0607 */
[----:B------:R-:W-:Y:S01]  /*1ac0*/  ISETP.LT.U32.AND P2, PT, R2, R9, PT ;  /* 0x000000090200720c */ /* 0x000fe20003f41070 */
[----:B------:R-:W-:Y:S01]  /*1ad0*/  @!P1 IMAD.X R6, RZ, RZ, R6, P3 ;  /* 0x000000ffff069224 */ /* 0x000fe200018e0606 */
[----:B------:R-:W2:Y:S04]  /*1ae0*/  @!P1 LDL.U8 R17, [R10] ;  /* 0x000000000a119983 */ /* 0x000ea80000100000 */
[----:B------:R-:W-:Y:S01]  /*1af0*/  ISETP.LT.U32.OR.EX P0, PT, R6, RZ, P0, P2 ;  /* 0x000000ff0600720c */ /* 0x000fe20000701520 */
[----:B------:R-:W3:-:S12]  /*1b00*/  @!P1 LDL.U8 R19, [R10+0x1] ;  /* 0x000001000a139983 */ /* 0x000ed80000100000 */
[----:B------:R-:W-:-:S06]  /*1b10*/  @P0 IMAD.IADD R15, R1, 0x1, R2 ;  /* 0x00000001010f0824 */ /* 0x000fcc00078e0202 */
[----:B------:R-:W4:Y:S01]  /*1b20*/  @P0 LDL.U8 R15, [R15] ;  /* 0x000000000f0f0983 */ /* 0x000f220000100000 */
[----:B------:R-:W-:Y:S01]  /*1b30*/  @P0 IADD3 R8, P2, PT, R2, R11, RZ ;  /* 0x0000000b02080210 */ /* 0x000fe20007f5e0ff */
[----:B0-----:R-:W-:-:S04]  /*1b40*/  IMAD.WIDE R2, R3, 0x4, R12 ;  /* 0x0000000403027825 */ /* 0x001fc800078e020c */
[----:B------:R-:W-:Y:S01]  /*1b50*/  @P0 IMAD.X R9, R6, 0x1, R7, P2 ;  /* 0x0000000106090824 */ /* 0x000fe200010e0607 */
[----:B--2---:R-:W-:Y:S04]  /*1b60*/  @!P1 STG.E.U8 desc[UR8][R4.64], R17 ;  /* 0x0000001104009986 */ /* 0x004fe8000c101108 */
[----:B---3--:R-:W-:Y:S04]  /*1b70*/  @!P1 STG.E.U8 desc[UR8][R4.64+0x1], R19 ;  /* 0x0000011304009986 */ /* 0x008fe8000c101108 */
[----:B----4-:R-:W-:Y:S04]  /*1b80*/  @P0 STG.E.U8 desc[UR8][R8.64], R15 ;  /* 0x0000000f08000986 */ /* 0x010fe8000c101108 */
[----:B------:R-:W-:Y:S01]  /*1b90*/  STG.E desc[UR8][R2.64], R0 ;  /* 0x0000000002007986 */ /* 0x000fe2000c101908 */
[----:B------:R-:W-:Y:S05]  /*1ba0*/  EXIT ;  /* 0x000000000000794d */ /* 0x000fea0003800000 */
.L_x_44:
[----:B------:R-:W-:-:S00]  /*1bb0*/  BRA `(.L_x_44) ;  /* 0xfffffffc00fc7947 */ /* 0x000fc0000383ffff */
[----:B------:R-:W-:-:S00]  /*1bc0*/  NOP ;  /* 0x0000000000007918 */ /* 0x000fc00000000000 */
        /* <DEDUP_REMOVED lines=11> */
.L_x_45:


//--------------------- .nv.global.init           --------------------------
	.section	.nv.global.init,"aw",@progbits
.nv.global.init:
	.type		$str$7,@object
	.size		$str$7,($str$2 - $str$7)
$str$7:
        /*0000*/ 	.byte	0x73, 0x00
	.type		$str$2,@object
	.size		$str$2,($str$6 - $str$2)
$str$2:
        /*0002*/ 	.byte	0x6c, 0x79, 0x00
	.type		$str$6,@object
	.size		$str$6,($str$1 - $str$6)
$str$6:
        /*0005*/ 	.byte	0x65, 0x73, 0x00
	.type		$str$1,@object
	.size		$str$1,($str - $str$1)
$str$1:
        /*0008*/ 	.byte	0x65, 0x64, 0x00
	.type		$str,@object
	.size		$str,($str$4 - $str)
$str:
        /*000b*/ 	.byte	0x69, 0x6e, 0x67, 0x00
	.type		$str$4,@object
	.size		$str$4,($str$3 - $str$4)
$str$4:
        /*000f*/ 	.byte	0x65, 0x73, 0x74, 0x00
	.type		$str$3,@object
	.size		$str$3,($str$5 - $str$3)
$str$3:
        /*0013*/ 	.byte	0x66, 0x75, 0x6c, 0x00
	.type		$str$5,@object
	.size		$str$5,(.L_5 - $str$5)
$str$5:
        /*0017*/ 	.byte	0x69, 0x74, 0x79, 0x00
.L_5:


//--------------------- .nv.shared._Z18processWordsKernelPcmS_PiS0_b --------------------------
	.section	.nv.shared._Z18processWordsKernelPcmS_PiS0_b,"aw",@nobits
	.sectionflags	@""
.nv.shared._Z18processWordsKernelPcmS_PiS0_b:
	.zero		3072


//--------------------- .nv.shared.reserved.0     --------------------------
	.section	.nv.shared.reserved.0,"aw",@nobits
	.weak		__nv_reservedSMEM_offset_0_alias
	.size		__nv_reservedSMEM_offset_0_alias, 0, 64
	.other		__nv_reservedSMEM_offset_0_alias,@"STO_CUDA_RESERVED_SHARED STV_DEFAULT"
__nv_reservedSMEM_offset_0_alias:
	.zero		0
	.zero		64


//--------------------- .nv.constant0._Z18processWordsKernelPcmS_PiS0_b --------------------------
	.section	.nv.constant0._Z18processWordsKernelPcmS_PiS0_b,"a",@progbits
	.sectionflags	@""
	.align	4
.nv.constant0._Z18processWordsKernelPcmS_PiS0_b:
	.zero		937


//--------------------- SYMBOLS --------------------------

	.type		.nv.reservedSmem.offset0,@object
	.size		.nv.reservedSmem.offset0,0x4
	.type		.nv.reservedSmem.cap,@object
	.size		.nv.reservedSmem.cap,0x4
